// auto-generated by cutlass_sweep.gemm — config: {"arch": "sm_90", "cluster_m": 2, "cluster_n": 1, "dtype": "int8", "dtype_b": "int8", "layout": "nt", "stages": 0, "tile_k": 64, "tile_m": 256, "tile_n": 160}
#include "cutlass/cutlass.h"
#include "cutlass/gemm/collective/collective_builder.hpp"
#include "cutlass/gemm/device/gemm_universal_adapter.h"
#include "cutlass/gemm/kernel/gemm_universal.hpp"
#include "cutlass/epilogue/collective/collective_builder.hpp"

using ElemA = int8_t;
using ElemB = int8_t;
using ElemCD = int8_t;
using Acc  = int32_t;
using TileShape    = cute::Shape<cute::_256, cute::_160, cute::_64>;
using ClusterShape = cute::Shape<cute::_2, cute::_1, cute::_1>;

using CollectiveEpilogue = typename cutlass::epilogue::collective::CollectiveBuilder<
    cutlass::arch::Sm90, cutlass::arch::OpClassTensorOp,
    TileShape, ClusterShape,
    cutlass::epilogue::collective::EpilogueTileAuto,
    Acc, Acc,
    ElemCD, cutlass::layout::RowMajor, 128 / cutlass::sizeof_bits<ElemCD>::value,
    ElemCD, cutlass::layout::RowMajor, 128 / cutlass::sizeof_bits<ElemCD>::value,
    cutlass::epilogue::collective::EpilogueScheduleAuto
  >::CollectiveOp;

using CollectiveMainloop = typename cutlass::gemm::collective::CollectiveBuilder<
    cutlass::arch::Sm90, cutlass::arch::OpClassTensorOp,
    ElemA, cutlass::layout::RowMajor, 128 / cutlass::sizeof_bits<ElemA>::value,
    ElemB, cutlass::layout::ColumnMajor, 128 / cutlass::sizeof_bits<ElemB>::value,
    Acc,
    TileShape, ClusterShape,
    cutlass::gemm::collective::StageCountAutoCarveout<static_cast<int>(sizeof(typename CollectiveEpilogue::SharedStorage))>,
    cutlass::gemm::collective::KernelScheduleAuto
  >::CollectiveOp;

using GemmKernel = cutlass::gemm::kernel::GemmUniversal<
    cute::Shape<int,int,int,int>,
    CollectiveMainloop,
    CollectiveEpilogue
>;
using Gemm = cutlass::gemm::device::GemmUniversalAdapter<GemmKernel>;

// Force the device kernel symbol into the cubin without needing a host main.
auto* _anchor = &cutlass::device_kernel<GemmKernel>;


// ===== COMPILED SASS (sm_90a) =====

	.target	sm_90a

	.elftype	@"ET_EXEC"


//--------------------- .note.nv.tkinfo           --------------------------
	.section	.note.nv.tkinfo,"",@"SHT_NOTE"
	.sectionflags	@"SHF_NOTE_NV_TKINFO"
	.tkinfo
        /*0018*/ 	.word	0x00000002
        /*0030*/ 	.string	""
        /*0030*/ 	.string	"ptxas"
        /*0030*/ 	.string	"Cuda compilation tools, release 13.0, V13.0.88"
        /*0030*/ 	.string	"Build cuda_13.0.r13.0/compiler.36424714_0"
        /*0030*/ 	.string	"-arch sm_90a -m 64 "



//--------------------- .note.nv.cuinfo           --------------------------
	.section	.note.nv.cuinfo,"",@"SHT_NOTE"
	.sectionflags	@"SHF_NOTE_NV_CUINFO"
        /*0018*/ 	.short	0x0002
        /*001a*/ 	.short	0x005a
        /*001c*/ 	.short	0x0082
	.zero		2


//--------------------- .nv.info                  --------------------------
	.section	.nv.info,"",@"SHT_CUDA_INFO"
	.align	4


	//----- nvinfo : EIATTR_REGCOUNT
	.align		4
        /*0000*/ 	.byte	0x04, 0x2f
        /*0002*/ 	.short	(.L_15 - .L_14)
	.align		4
.L_14:
        /*0004*/ 	.word	index@(_ZN7cutlass13device_kernelINS_4gemm6kernel13GemmUniversalIN4cute5tupleIJiiiiEEENS1_10collective13CollectiveMmaINS1_34MainloopSm90TmaGmmaWarpSpecializedILi8ENS5_IJNS4_1CILi2EEENSA_ILi1EEESC_EEENS1_35KernelTmaWarpSpecializedCooperativeEEENS5_IJNSA_ILi256EEENSA_ILi160EEENSA_ILi64EEEEEEaNS5_IJlSC_lEEEaSK_NS4_8TiledMMAINS4_8MMA_AtomIJNS4_4SM904GMMA26MMA_64x32x32_S32S8S8_SS_TNEEEENS4_6LayoutISD_NS5_IJSC_NSA_ILi0EEESS_EEEEENS5_IJNS4_10UnderscoreESV_SV_EEEEENS4_13SM90_TMA_LOADENS4_14ComposedLayoutINS4_7SwizzleILi2ELi4ELi3EEENS4_18smem_ptr_flag_bitsILi8EEENSR_INS5_IJNSA_ILi8EEESI_EEENS5_IJSI_SC_EEEEEEEvNS4_8identityENS4_23SM90_TMA_LOAD_MULTICASTES18_vS19_EENS_8epilogue10collective6detail29Sm90TmaWarpSpecializedAdapterINS1D_15DefaultEpilogueIaSK_SK_NS1C_6thread17LinearCombinationIaLi1EiiLNS1H_9ScaleType4KindE0ELNS_15FloatRoundStyleE2EaEENS1_15EpilogueDefaultEEEEEvvEEEEvNT_6ParamsE)
        /*0008*/ 	.word	0x000000a8


	//----- nvinfo : EIATTR_FRAME_SIZE
	.align		4
.L_15:
        /*000c*/ 	.byte	0x04, 0x11
        /*000e*/ 	.short	(.L_17 - .L_16)
	.align		4
.L_16:
        /*0010*/ 	.word	index@(_ZN7cutlass13device_kernelINS_4gemm6kernel13GemmUniversalIN4cute5tupleIJiiiiEEENS1_10collective13CollectiveMmaINS1_34MainloopSm90TmaGmmaWarpSpecializedILi8ENS5_IJNS4_1CILi2EEENSA_ILi1EEESC_EEENS1_35KernelTmaWarpSpecializedCooperativeEEENS5_IJNSA_ILi256EEENSA_ILi160EEENSA_ILi64EEEEEEaNS5_IJlSC_lEEEaSK_NS4_8TiledMMAINS4_8MMA_AtomIJNS4_4SM904GMMA26MMA_64x32x32_S32S8S8_SS_TNEEEENS4_6LayoutISD_NS5_IJSC_NSA_ILi0EEESS_EEEEENS5_IJNS4_10UnderscoreESV_SV_EEEEENS4_13SM90_TMA_LOADENS4_14ComposedLayoutINS4_7SwizzleILi2ELi4ELi3EEENS4_18smem_ptr_flag_bitsILi8EEENSR_INS5_IJNSA_ILi8EEESI_EEENS5_IJSI_SC_EEEEEEEvNS4_8identityENS4_23SM90_TMA_LOAD_MULTICASTES18_vS19_EENS_8epilogue10collective6detail29Sm90TmaWarpSpecializedAdapterINS1D_15DefaultEpilogueIaSK_SK_NS1C_6thread17LinearCombinationIaLi1EiiLNS1H_9ScaleType4KindE0ELNS_15FloatRoundStyleE2EaEENS1_15EpilogueDefaultEEEEEvvEEEEvNT_6ParamsE)
        /*0014*/ 	.word	0x00000000


	//----- nvinfo : EIATTR_MIN_STACK_SIZE
	.align		4
.L_17:
        /*0018*/ 	.byte	0x04, 0x12
        /*001a*/ 	.short	(.L_19 - .L_18)
	.align		4
.L_18:
        /*001c*/ 	.word	index@(_ZN7cutlass13device_kernelINS_4gemm6kernel13GemmUniversalIN4cute5tupleIJiiiiEEENS1_10collective13CollectiveMmaINS1_34MainloopSm90TmaGmmaWarpSpecializedILi8ENS5_IJNS4_1CILi2EEENSA_ILi1EEESC_EEENS1_35KernelTmaWarpSpecializedCooperativeEEENS5_IJNSA_ILi256EEENSA_ILi160EEENSA_ILi64EEEEEEaNS5_IJlSC_lEEEaSK_NS4_8TiledMMAINS4_8MMA_AtomIJNS4_4SM904GMMA26MMA_64x32x32_S32S8S8_SS_TNEEEENS4_6LayoutISD_NS5_IJSC_NSA_ILi0EEESS_EEEEENS5_IJNS4_10UnderscoreESV_SV_EEEEENS4_13SM90_TMA_LOADENS4_14ComposedLayoutINS4_7SwizzleILi2ELi4ELi3EEENS4_18smem_ptr_flag_bitsILi8EEENSR_INS5_IJNSA_ILi8EEESI_EEENS5_IJSI_SC_EEEEEEEvNS4_8identityENS4_23SM90_TMA_LOAD_MULTICASTES18_vS19_EENS_8epilogue10collective6detail29Sm90TmaWarpSpecializedAdapterINS1D_15DefaultEpilogueIaSK_SK_NS1C_6thread17LinearCombinationIaLi1EiiLNS1H_9ScaleType4KindE0ELNS_15FloatRoundStyleE2EaEENS1_15EpilogueDefaultEEEEEvvEEEEvNT_6ParamsE)
        /*0020*/ 	.word	0x00000000
.L_19:


//--------------------- .nv.compat                --------------------------
	.section	.nv.compat,"",@"SHT_CUDA_COMPAT_INFO"
	.align	4
        /*0000*/ 	.byte	0x02, 0x09, 0x01, 0x00, 0x02, 0x02, 0x04, 0x00, 0x02, 0x05, 0x05, 0x00, 0x03, 0x07, 0x01, 0x01
        /*0010*/ 	.byte	0x02, 0x03, 0x01, 0x00, 0x02, 0x06, 0x01, 0x00, 0x04, 0x0b, 0x08, 0x00, 0x00, 0x00, 0x00, 0x00
        /*0020*/ 	.byte	0x00, 0x00, 0x00, 0x00


//--------------------- .nv.info._ZN7cutlass13device_kernelINS_4gemm6kernel13GemmUniversalIN4cute5tupleIJiiiiEEENS1_10collective13CollectiveMmaINS1_34MainloopSm90TmaGmmaWarpSpecializedILi8ENS5_IJNS4_1CILi2EEENSA_ILi1EEESC_EEENS1_35KernelTmaWarpSpecializedCooperativeEEENS5_IJNSA_ILi256EEENSA_ILi160EEENSA_ILi64EEEEEEaNS5_IJlSC_lEEEaSK_NS4_8TiledMMAINS4_8MMA_AtomIJNS4_4SM904GMMA26MMA_64x32x32_S32S8S8_SS_TNEEEENS4_6LayoutISD_NS5_IJSC_NSA_ILi0EEESS_EEEEENS5_IJNS4_10UnderscoreESV_SV_EEEEENS4_13SM90_TMA_LOADENS4_14ComposedLayoutINS4_7SwizzleILi2ELi4ELi3EEENS4_18smem_ptr_flag_bitsILi8EEENSR_INS5_IJNSA_ILi8EEESI_EEENS5_IJSI_SC_EEEEEEEvNS4_8identityENS4_23SM90_TMA_LOAD_MULTICASTES18_vS19_EENS_8epilogue10collective6detail29Sm90TmaWarpSpecializedAdapterINS1D_15DefaultEpilogueIaSK_SK_NS1C_6thread17LinearCombinationIaLi1EiiLNS1H_9ScaleType4KindE0ELNS_15FloatRoundStyleE2EaEENS1_15EpilogueDefaultEEEEEvvEEEEvNT_6ParamsE --------------------------
	.section	.nv.info._ZN7cutlass13device_kernelINS_4gemm6kernel13GemmUniversalIN4cute5tupleIJiiiiEEENS1_10collective13CollectiveMmaINS1_34MainloopSm90TmaGmmaWarpSpecializedILi8ENS5_IJNS4_1CILi2EEENSA_ILi1EEESC_EEENS1_35KernelTmaWarpSpecializedCooperativeEEENS5_IJNSA_ILi256EEENSA_ILi160EEENSA_ILi64EEEEEEaNS5_IJlSC_lEEEaSK_NS4_8TiledMMAINS4_8MMA_AtomIJNS4_4SM904GMMA26MMA_64x32x32_S32S8S8_SS_TNEEEENS4_6LayoutISD_NS5_IJSC_NSA_ILi0EEESS_EEEEENS5_IJNS4_10UnderscoreESV_SV_EEEEENS4_13SM90_TMA_LOADENS4_14ComposedLayoutINS4_7SwizzleILi2ELi4ELi3EEENS4_18smem_ptr_flag_bitsILi8EEENSR_INS5_IJNSA_ILi8EEESI_EEENS5_IJSI_SC_EEEEEEEvNS4_8identityENS4_23SM90_TMA_LOAD_MULTICASTES18_vS19_EENS_8epilogue10collective6detail29Sm90TmaWarpSpecializedAdapterINS1D_15DefaultEpilogueIaSK_SK_NS1C_6thread17LinearCombinationIaLi1EiiLNS1H_9ScaleType4KindE0ELNS_15FloatRoundStyleE2EaEENS1_15EpilogueDefaultEEEEEvvEEEEvNT_6ParamsE,"",@"SHT_CUDA_INFO"
	.sectionflags	@""
	.align	4


	//----- nvinfo : EIATTR_CUDA_API_VERSION
	.align		4
        /*0000*/ 	.byte	0x04, 0x37
        /*0002*/ 	.short	(.L_21 - .L_20)
.L_20:
        /*0004*/ 	.word	0x00000082


	//----- nvinfo : EIATTR_KPARAM_INFO
	.align		4
.L_21:
        /*0008*/ 	.byte	0x04, 0x17
        /*000a*/ 	.short	(.L_23 - .L_22)
.L_22:
        /*000c*/ 	.word	0x00000000
        /*0010*/ 	.short	0x0000
        /*0012*/ 	.short	0x0070
        /*0014*/ 	.byte	0x00, 0xf0, 0x01, 0x10


	//----- nvinfo : EIATTR_SPARSE_MMA_MASK
	.align		4
.L_23:
        /*0018*/ 	.byte	0x03, 0x50
        /*001a*/ 	.short	0x0000


	//----- nvinfo : EIATTR_MAXREG_COUNT
	.align		4
        /*001c*/ 	.byte	0x03, 0x1b
        /*001e*/ 	.short	0x00a8


	//----- nvinfo : EIATTR_NUM_BARRIERS
	.align		4
        /*0020*/ 	.byte	0x02, 0x4c
        /*0022*/ 	.byte	0x01
	.zero		1


	//----- nvinfo : EIATTR_EXTERNS
	.align		4
        /*0024*/ 	.byte	0x04, 0x0f
        /*0026*/ 	.short	(.L_25 - .L_24)


	//   ....[0]....
	.align		4
.L_24:
        /*0028*/ 	.word	index@(__assertfail)


	//----- nvinfo : EIATTR_MERCURY_ISA_VERSION
	.align		4
.L_25:
        /*002c*/ 	.byte	0x03, 0x5f
        /*002e*/ 	.short	0x0101


	//----- nvinfo : EIATTR_INT_WARP_WIDE_INSTR_OFFSETS
	.align		4
        /*0030*/ 	.byte	0x04, 0x31
        /*0032*/ 	.short	(.L_27 - .L_26)


	//   ....[0]....
.L_26:
        /*0034*/ 	.word	0x00000600


	//   ....[1]....
        /*0038*/ 	.word	0x00000620


	//   ....[2]....
        /*003c*/ 	.word	0x000007b0


	//   ....[3]....
        /*0040*/ 	.word	0x00002af0


	//----- nvinfo : EIATTR_COOP_GROUP_MASK_REGIDS
	.align		4
.L_27:
        /*0044*/ 	.byte	0x04, 0x29
        /*0046*/ 	.short	(.L_29 - .L_28)


	//   ....[0]....
.L_28:
        /*0048*/ 	.word	0xffffffff


	//   ....[1]....
        /*004c*/ 	.word	0xffffffff


	//   ....[2]....
        /*0050*/ 	.word	0xffffffff


	//   ....[3]....
        /*0054*/ 	.word	0xffffffff


	//   ....[4]....
        /*0058*/ 	.word	0xffffffff


	//   ....[5]....
        /*005c*/ 	.word	0xffffffff


	//----- nvinfo : EIATTR_COOP_GROUP_INSTR_OFFSETS
	.align		4
.L_29:
        /*0060*/ 	.byte	0x04, 0x28
        /*0062*/ 	.short	(.L_31 - .L_30)


	//   ....[0]....
.L_30:
        /*0064*/ 	.word	0x00000060


	//   ....[1]....
        /*0068*/ 	.word	0x00000070


	//   ....[2]....
        /*006c*/ 	.word	0x00000190


	//   ....[3]....
        /*0070*/ 	.word	0x00000470


	//   ....[4]....
        /*0074*/ 	.word	0x000008e0


	//   ....[5]....
        /*0078*/ 	.word	0x00001460


	//----- nvinfo : EIATTR_REG_RECONFIG
	.align		4
.L_31:
        /*007c*/ 	.byte	0x01, 0x54
	.zero		2


	//----- nvinfo : EIATTR_SYSCALL_OFFSETS
	.align		4
        /*0080*/ 	.byte	0x04, 0x46
        /*0082*/ 	.short	(.L_33 - .L_32)


	//   ....[0]....
.L_32:
        /*0084*/ 	.word	0x00001630


	//----- nvinfo : EIATTR_MBARRIER_INSTR_OFFSETS
	.align		4
.L_33:
        /*0088*/ 	.byte	0x04, 0x39
        /*008a*/ 	.short	(.L_35 - .L_34)


	//   ....[0]....
.L_34:
        /*008c*/ 	.word	0x00000330
        /*0090*/ 	.word	0x000000ff
        /*0094*/ 	.word	0x00000000
        /*0098*/ 	.short	0x0100
        /*009a*/ 	.byte	0x08
	.zero		1


	//   ....[1]....
        /*009c*/ 	.word	0x00000340
        /*00a0*/ 	.word	0x000000ff
        /*00a4*/ 	.word	0x00000040
        /*00a8*/ 	.short	0x0100
        /*00aa*/ 	.byte	0x08
	.zero		1


	//   ....[2]....
        /*00ac*/ 	.word	0x00000350
        /*00b0*/ 	.word	0x000000ff
        /*00b4*/ 	.word	0x00000008
        /*00b8*/ 	.short	0x0100
        /*00ba*/ 	.byte	0x08
	.zero		1


	//   ....[3]....
        /*00bc*/ 	.word	0x00000360
        /*00c0*/ 	.word	0x000000ff
        /*00c4*/ 	.word	0x00000048
        /*00c8*/ 	.short	0x0100
        /*00ca*/ 	.byte	0x08
	.zero		1


	//   ....[4]....
        /*00cc*/ 	.word	0x00000370
        /*00d0*/ 	.word	0x000000ff
        /*00d4*/ 	.word	0x00000010
        /*00d8*/ 	.short	0x0100
        /*00da*/ 	.byte	0x08
	.zero		1


	//   ....[5]....
        /*00dc*/ 	.word	0x00000380
        /*00e0*/ 	.word	0x000000ff
        /*00e4*/ 	.word	0x00000050
        /*00e8*/ 	.short	0x0100
        /*00ea*/ 	.byte	0x08
	.zero		1


	//   ....[6]....
        /*00ec*/ 	.word	0x00000390
        /*00f0*/ 	.word	0x000000ff
        /*00f4*/ 	.word	0x00000018
        /*00f8*/ 	.short	0x0100
        /*00fa*/ 	.byte	0x08
	.zero		1


	//   ....[7]....
        /*00fc*/ 	.word	0x000003a0
        /*0100*/ 	.word	0x000000ff
        /*0104*/ 	.word	0x00000058
        /*0108*/ 	.short	0x0100
        /*010a*/ 	.byte	0x08
	.zero		1


	//   ....[8]....
        /*010c*/ 	.word	0x000003b0
        /*0110*/ 	.word	0x000000ff
        /*0114*/ 	.word	0x00000020
        /*0118*/ 	.short	0x0100
        /*011a*/ 	.byte	0x08
	.zero		1


	//   ....[9]....
        /*011c*/ 	.word	0x000003c0
        /*0120*/ 	.word	0x000000ff
        /*0124*/ 	.word	0x00000060
        /*0128*/ 	.short	0x0100
        /*012a*/ 	.byte	0x08
	.zero		1


	//   ....[10]....
        /*012c*/ 	.word	0x000003d0
        /*0130*/ 	.word	0x000000ff
        /*0134*/ 	.word	0x00000028
        /*0138*/ 	.short	0x0100
        /*013a*/ 	.byte	0x08
	.zero		1


	//   ....[11]....
        /*013c*/ 	.word	0x000003e0
        /*0140*/ 	.word	0x000000ff
        /*0144*/ 	.word	0x00000068
        /*0148*/ 	.short	0x0100
        /*014a*/ 	.byte	0x08
	.zero		1


	//   ....[12]....
        /*014c*/ 	.word	0x000003f0
        /*0150*/ 	.word	0x000000ff
        /*0154*/ 	.word	0x00000030
        /*0158*/ 	.short	0x0100
        /*015a*/ 	.byte	0x08
	.zero		1


	//   ....[13]....
        /*015c*/ 	.word	0x00000400
        /*0160*/ 	.word	0x000000ff
        /*0164*/ 	.word	0x00000070
        /*0168*/ 	.short	0x0100
        /*016a*/ 	.byte	0x08
	.zero		1


	//   ....[14]....
        /*016c*/ 	.word	0x00000410
        /*0170*/ 	.word	0x000000ff
        /*0174*/ 	.word	0x00000038
        /*0178*/ 	.short	0x0100
        /*017a*/ 	.byte	0x08
	.zero		1


	//   ....[15]....
        /*017c*/ 	.word	0x00000420
        /*0180*/ 	.word	0x000000ff
        /*0184*/ 	.word	0x00000078
        /*0188*/ 	.short	0x0100
        /*018a*/ 	.byte	0x08
	.zero		1


	//   ....[16]....
        /*018c*/ 	.word	0x000007f0
        /*0190*/ 	.word	0x000000ff
        /*0194*/ 	.word	0x00000090
        /*0198*/ 	.short	0x0100
        /*019a*/ 	.byte	0x06
	.zero		1


	//   ....[17]....
        /*019c*/ 	.word	0x00000850
        /*01a0*/ 	.word	0x000000ff
        /*01a4*/ 	.word	0x00000098
        /*01a8*/ 	.short	0x0100
        /*01aa*/ 	.byte	0x06
	.zero		1


	//   ....[18]....
        /*01ac*/ 	.word	0x00001710
        /*01b0*/ 	.word	0x00000003
        /*01b4*/ 	.word	0x00000000
        /*01b8*/ 	.short	0x010a
        /*01ba*/ 	.byte	0x3f
	.zero		1


	//   ....[19]....
        /*01bc*/ 	.word	0x00001750
        /*01c0*/ 	.word	0x00000003
        /*01c4*/ 	.word	0x00000000
        /*01c8*/ 	.short	0x010a
        /*01ca*/ 	.byte	0x3f
	.zero		1


	//   ....[20]....
        /*01cc*/ 	.word	0x000020f0
        /*01d0*/ 	.word	0x00000004
        /*01d4*/ 	.word	0x00000000
        /*01d8*/ 	.short	0x010a
        /*01da*/ 	.byte	0x3f
	.zero		1


	//   ....[21]....
        /*01dc*/ 	.word	0x00002130
        /*01e0*/ 	.word	0x00000004
        /*01e4*/ 	.word	0x00000000
        /*01e8*/ 	.short	0x010a
        /*01ea*/ 	.byte	0x3f
	.zero		1


	//   ....[22]....
        /*01ec*/ 	.word	0x00002990
        /*01f0*/ 	.word	0x00000004
        /*01f4*/ 	.word	0x00000000
        /*01f8*/ 	.short	0x0101
        /*01fa*/ 	.byte	0x3f
	.zero		1


	//   ....[23]....
        /*01fc*/ 	.word	0x00002b80
        /*0200*/ 	.word	0x00000000
        /*0204*/ 	.word	0x00000000
        /*0208*/ 	.short	0x0101
        /*020a*/ 	.byte	0x3f
	.zero		1


	//   ....[24]....
        /*020c*/ 	.word	0x0000bb60
        /*0210*/ 	.word	0x0000000f
        /*0214*/ 	.word	0x00000040
        /*0218*/ 	.short	0x010a
        /*021a*/ 	.byte	0x3f
	.zero		1


	//   ....[25]....
        /*021c*/ 	.word	0x0000bf40
        /*0220*/ 	.word	0x00000004
        /*0224*/ 	.word	0x00000098
        /*0228*/ 	.short	0x0101
        /*022a*/ 	.byte	0x3f
	.zero		1


	//   ....[26]....
        /*022c*/ 	.word	0x0000c6a0
        /*0230*/ 	.word	0x00000005
        /*0234*/ 	.word	0x00000000
        /*0238*/ 	.short	0x010a
        /*023a*/ 	.byte	0x3f
	.zero		1


	//   ....[27]....
        /*023c*/ 	.word	0x0000c720
        /*0240*/ 	.word	0x00000007
        /*0244*/ 	.word	0x00000000
        /*0248*/ 	.short	0x010a
        /*024a*/ 	.byte	0x3f
	.zero		1


	//   ....[28]....
        /*024c*/ 	.word	0x0000c7b0
        /*0250*/ 	.word	0x00000006
        /*0254*/ 	.word	0x00000000
        /*0258*/ 	.short	0x010a
        /*025a*/ 	.byte	0x3f
	.zero		1


	//   ....[29]....
        /*025c*/ 	.word	0x0000c840
        /*0260*/ 	.word	0x00000009
        /*0264*/ 	.word	0x00000000
        /*0268*/ 	.short	0x010a
        /*026a*/ 	.byte	0x3f
	.zero		1


	//   ....[30]....
        /*026c*/ 	.word	0x0000c8d0
        /*0270*/ 	.word	0x00000006
        /*0274*/ 	.word	0x00000000
        /*0278*/ 	.short	0x010a
        /*027a*/ 	.byte	0x3f
	.zero		1


	//   ....[31]....
        /*027c*/ 	.word	0x0000c960
        /*0280*/ 	.word	0x00000009
        /*0284*/ 	.word	0x00000000
        /*0288*/ 	.short	0x010a
        /*028a*/ 	.byte	0x3f
	.zero		1


	//   ....[32]....
        /*028c*/ 	.word	0x0000c9f0
        /*0290*/ 	.word	0x00000006
        /*0294*/ 	.word	0x00000000
        /*0298*/ 	.short	0x010a
        /*029a*/ 	.byte	0x3f
	.zero		1


	//   ....[33]....
        /*029c*/ 	.word	0x0000ca80
        /*02a0*/ 	.word	0x00000003
        /*02a4*/ 	.word	0x00000000
        /*02a8*/ 	.short	0x010a
        /*02aa*/ 	.byte	0x3f
	.zero		1


	//   ....[34]....
        /*02ac*/ 	.word	0x0000cae0
        /*02b0*/ 	.word	0x00000003
        /*02b4*/ 	.word	0x00000000
        /*02b8*/ 	.short	0x010a
        /*02ba*/ 	.byte	0x3f
	.zero		1


	//   ....[35]....
        /*02bc*/ 	.word	0x0000cb30
        /*02c0*/ 	.word	0x00000004
        /*02c4*/ 	.word	0x00000000
        /*02c8*/ 	.short	0x010a
        /*02ca*/ 	.byte	0x3f
	.zero		1


	//   ....[36]....
        /*02cc*/ 	.word	0x0000cc00
        /*02d0*/ 	.word	0x0000000f
        /*02d4*/ 	.word	0x00000040
        /*02d8*/ 	.short	0x010a
        /*02da*/ 	.byte	0x3f
	.zero		1


	//   ....[37]....
        /*02dc*/ 	.word	0x0000ccd0
        /*02e0*/ 	.word	0x00000005
        /*02e4*/ 	.word	0x00000000
        /*02e8*/ 	.short	0x010a
        /*02ea*/ 	.byte	0x3f
	.zero		1


	//   ....[38]....
        /*02ec*/ 	.word	0x0000cd20
        /*02f0*/ 	.word	0x00000007
        /*02f4*/ 	.word	0x00000000
        /*02f8*/ 	.short	0x010a
        /*02fa*/ 	.byte	0x3f
	.zero		1


	//   ....[39]....
        /*02fc*/ 	.word	0x0000cd70
        /*0300*/ 	.word	0x00000006
        /*0304*/ 	.word	0x00000000
        /*0308*/ 	.short	0x010a
        /*030a*/ 	.byte	0x3f
	.zero		1


	//   ....[40]....
        /*030c*/ 	.word	0x0000cdc0
        /*0310*/ 	.word	0x00000009
        /*0314*/ 	.word	0x00000000
        /*0318*/ 	.short	0x010a
        /*031a*/ 	.byte	0x3f
	.zero		1


	//   ....[41]....
        /*031c*/ 	.word	0x0000ce10
        /*0320*/ 	.word	0x00000006
        /*0324*/ 	.word	0x00000000
        /*0328*/ 	.short	0x010a
        /*032a*/ 	.byte	0x3f
	.zero		1


	//   ....[42]....
        /*032c*/ 	.word	0x0000ce60
        /*0330*/ 	.word	0x00000009
        /*0334*/ 	.word	0x00000000
        /*0338*/ 	.short	0x010a
        /*033a*/ 	.byte	0x3f
	.zero		1


	//   ....[43]....
        /*033c*/ 	.word	0x0000ceb0
        /*0340*/ 	.word	0x00000006
        /*0344*/ 	.word	0x00000000
        /*0348*/ 	.short	0x010a
        /*034a*/ 	.byte	0x3f
	.zero		1


	//----- nvinfo : EIATTR_NUM_MBARRIERS
	.align		4
.L_35:
        /*034c*/ 	.byte	0x03, 0x38
        /*034e*/ 	.short	0x0012


	//----- nvinfo : EIATTR_EXIT_INSTR_OFFSETS
	.align		4
        /*0350*/ 	.byte	0x04, 0x1c
        /*0352*/ 	.short	(.L_37 - .L_36)


	//   ....[0]....
.L_36:
        /*0354*/ 	.word	0x00000b10


	//   ....[1]....
        /*0358*/ 	.word	0x000013a0


	//   ....[2]....
        /*035c*/ 	.word	0x0000b1d0


	//   ....[3]....
        /*0360*/ 	.word	0x0000b7d0


	//   ....[4]....
        /*0364*/ 	.word	0x0000cad0


	//----- nvinfo : EIATTR_MAX_THREADS
	.align		4
.L_37:
        /*0368*/ 	.byte	0x04, 0x05
        /*036a*/ 	.short	(.L_39 - .L_38)
.L_38:
        /*036c*/ 	.word	0x00000180
        /*0370*/ 	.word	0x00000001
        /*0374*/ 	.word	0x00000001


	//----- nvinfo : EIATTR_CRS_STACK_SIZE
	.align		4
.L_39:
        /*0378*/ 	.byte	0x04, 0x1e
        /*037a*/ 	.short	(.L_41 - .L_40)
.L_40:
        /*037c*/ 	.word	0x00000000


	//----- nvinfo : EIATTR_CBANK_PARAM_SIZE
	.align		4
.L_41:
        /*0380*/ 	.byte	0x03, 0x19
        /*0382*/ 	.short	0x0470


	//----- nvinfo : EIATTR_PARAM_CBANK
	.align		4
        /*0384*/ 	.byte	0x04, 0x0a
        /*0386*/ 	.short	(.L_43 - .L_42)
	.align		4
.L_42:
        /*0388*/ 	.word	index@(.nv.constant0._ZN7cutlass13device_kernelINS_4gemm6kernel13GemmUniversalIN4cute5tupleIJiiiiEEENS1_10collective13CollectiveMmaINS1_34MainloopSm90TmaGmmaWarpSpecializedILi8ENS5_IJNS4_1CILi2EEENSA_ILi1EEESC_EEENS1_35KernelTmaWarpSpecializedCooperativeEEENS5_IJNSA_ILi256EEENSA_ILi160EEENSA_ILi64EEEEEEaNS5_IJlSC_lEEEaSK_NS4_8TiledMMAINS4_8MMA_AtomIJNS4_4SM904GMMA26MMA_64x32x32_S32S8S8_SS_TNEEEENS4_6LayoutISD_NS5_IJSC_NSA_ILi0EEESS_EEEEENS5_IJNS4_10UnderscoreESV_SV_EEEEENS4_13SM90_TMA_LOADENS4_14ComposedLayoutINS4_7SwizzleILi2ELi4ELi3EEENS4_18smem_ptr_flag_bitsILi8EEENSR_INS5_IJNSA_ILi8EEESI_EEENS5_IJSI_SC_EEEEEEEvNS4_8identityENS4_23SM90_TMA_LOAD_MULTICASTES18_vS19_EENS_8epilogue10collective6detail29Sm90TmaWarpSpecializedAdapterINS1D_15DefaultEpilogueIaSK_SK_NS1C_6thread17LinearCombinationIaLi1EiiLNS1H_9ScaleType4KindE0ELNS_15FloatRoundStyleE2EaEENS1_15EpilogueDefaultEEEEEvvEEEEvNT_6ParamsE)
        /*038c*/ 	.short	0x0210
        /*038e*/ 	.short	0x0470


	//----- nvinfo : EIATTR_SW_WAR
	.align		4
.L_43:
        /*0390*/ 	.byte	0x04, 0x36
        /*0392*/ 	.short	(.L_45 - .L_44)
.L_44:
        /*0394*/ 	.word	0x00000008
.L_45:


//--------------------- .nv.callgraph             --------------------------
	.section	.nv.callgraph,"",@"SHT_CUDA_CALLGRAPH"
	.align	4
	.sectionentsize	8
	.align		4
        /*0000*/ 	.word	0x00000000
	.align		4
        /*0004*/ 	.word	0xffffffff
	.align		4
        /*0008*/ 	.word	index@(_ZN7cutlass13device_kernelINS_4gemm6kernel13GemmUniversalIN4cute5tupleIJiiiiEEENS1_10collective13CollectiveMmaINS1_34MainloopSm90TmaGmmaWarpSpecializedILi8ENS5_IJNS4_1CILi2EEENSA_ILi1EEESC_EEENS1_35KernelTmaWarpSpecializedCooperativeEEENS5_IJNSA_ILi256EEENSA_ILi160EEENSA_ILi64EEEEEEaNS5_IJlSC_lEEEaSK_NS4_8TiledMMAINS4_8MMA_AtomIJNS4_4SM904GMMA26MMA_64x32x32_S32S8S8_SS_TNEEEENS4_6LayoutISD_NS5_IJSC_NSA_ILi0EEESS_EEEEENS5_IJNS4_10UnderscoreESV_SV_EEEEENS4_13SM90_TMA_LOADENS4_14ComposedLayoutINS4_7SwizzleILi2ELi4ELi3EEENS4_18smem_ptr_flag_bitsILi8EEENSR_INS5_IJNSA_ILi8EEESI_EEENS5_IJSI_SC_EEEEEEEvNS4_8identityENS4_23SM90_TMA_LOAD_MULTICASTES18_vS19_EENS_8epilogue10collective6detail29Sm90TmaWarpSpecializedAdapterINS1D_15DefaultEpilogueIaSK_SK_NS1C_6thread17LinearCombinationIaLi1EiiLNS1H_9ScaleType4KindE0ELNS_15FloatRoundStyleE2EaEENS1_15EpilogueDefaultEEEEEvvEEEEvNT_6ParamsE)
	.align		4
        /*000c*/ 	.word	index@(__assertfail)
	.align		4
        /*0010*/ 	.word	0x00000000
	.align		4
        /*0014*/ 	.word	0xfffffffe
	.align		4
        /*0018*/ 	.word	0x00000000
	.align		4
        /*001c*/ 	.word	0xfffffffd
	.align		4
        /*0020*/ 	.word	0x00000000
	.align		4
        /*0024*/ 	.word	0xfffffffc


//--------------------- .nv.constant4             --------------------------
	.section	.nv.constant4,"a",@progbits
	.align	8
	.align		8
.nv.constant4:
        /*0000*/ 	.dword	__assertfail
	.align		8
        /*0008*/ 	.dword	__unnamed_1
	.align		8
        /*0010*/ 	.dword	_ZN39_INTERNAL_e8dcc5e3_4_k_cu_8a3016f6_65884cuda3std3__45__cpo5beginE
	.align		8
        /*0018*/ 	.dword	_ZN39_INTERNAL_e8dcc5e3_4_k_cu_8a3016f6_65884cuda3std3__45__cpo3endE
	.align		8
        /*0020*/ 	.dword	_ZN39_INTERNAL_e8dcc5e3_4_k_cu_8a3016f6_65884cuda3std3__45__cpo6cbeginE
	.align		8
        /*0028*/ 	.dword	_ZN39_INTERNAL_e8dcc5e3_4_k_cu_8a3016f6_65884cuda3std3__45__cpo4cendE
	.align		8
        /*0030*/ 	.dword	_ZN39_INTERNAL_e8dcc5e3_4_k_cu_8a3016f6_65884cuda3std3__441_GLOBAL__N__e8dcc5e3_4_k_cu_8a3016f6_65886ignoreE
	.align		8
        /*0038*/ 	.dword	_ZN39_INTERNAL_e8dcc5e3_4_k_cu_8a3016f6_65884cuda3std3__419piecewise_constructE
	.align		8
        /*0040*/ 	.dword	_ZN39_INTERNAL_e8dcc5e3_4_k_cu_8a3016f6_65884cuda3std3__48in_placeE
	.align		8
        /*0048*/ 	.dword	_ZN39_INTERNAL_e8dcc5e3_4_k_cu_8a3016f6_65884cuda3std6ranges3__45__cpo4swapE
	.align		8
        /*0050*/ 	.dword	_ZN39_INTERNAL_e8dcc5e3_4_k_cu_8a3016f6_65884cuda3std6ranges3__45__cpo9iter_moveE
	.align		8
        /*0058*/ 	.dword	_ZN39_INTERNAL_e8dcc5e3_4_k_cu_8a3016f6_65884cute7productE
	.align		8
        /*0060*/ 	.dword	_ZN39_INTERNAL_e8dcc5e3_4_k_cu_8a3016f6_65884cute1_E
	.align		8
        /*0068*/ 	.dword	$str$22
	.align		8
        /*0070*/ 	.dword	$str$23


//--------------------- .text._ZN7cutlass13device_kernelINS_4gemm6kernel13GemmUniversalIN4cute5tupleIJiiiiEEENS1_10collective13CollectiveMmaINS1_34MainloopSm90TmaGmmaWarpSpecializedILi8ENS5_IJNS4_1CILi2EEENSA_ILi1EEESC_EEENS1_35KernelTmaWarpSpecializedCooperativeEEENS5_IJNSA_ILi256EEENSA_ILi160EEENSA_ILi64EEEEEEaNS5_IJlSC_lEEEaSK_NS4_8TiledMMAINS4_8MMA_AtomIJNS4_4SM904GMMA26MMA_64x32x32_S32S8S8_SS_TNEEEENS4_6LayoutISD_NS5_IJSC_NSA_ILi0EEESS_EEEEENS5_IJNS4_10UnderscoreESV_SV_EEEEENS4_13SM90_TMA_LOADENS4_14ComposedLayoutINS4_7SwizzleILi2ELi4ELi3EEENS4_18smem_ptr_flag_bitsILi8EEENSR_INS5_IJNSA_ILi8EEESI_EEENS5_IJSI_SC_EEEEEEEvNS4_8identityENS4_23SM90_TMA_LOAD_MULTICASTES18_vS19_EENS_8epilogue10collective6detail29Sm90TmaWarpSpecializedAdapterINS1D_15DefaultEpilogueIaSK_SK_NS1C_6thread17LinearCombinationIaLi1EiiLNS1H_9ScaleType4KindE0ELNS_15FloatRoundStyleE2EaEENS1_15EpilogueDefaultEEEEEvvEEEEvNT_6ParamsE --------------------------
	.section	.text._ZN7cutlass13device_kernelINS_4gemm6kernel13GemmUniversalIN4cute5tupleIJiiiiEEENS1_10collective13CollectiveMmaINS1_34MainloopSm90TmaGmmaWarpSpecializedILi8ENS5_IJNS4_1CILi2EEENSA_ILi1EEESC_EEENS1_35KernelTmaWarpSpecializedCooperativeEEENS5_IJNSA_ILi256EEENSA_ILi160EEENSA_ILi64EEEEEEaNS5_IJlSC_lEEEaSK_NS4_8TiledMMAINS4_8MMA_AtomIJNS4_4SM904GMMA26MMA_64x32x32_S32S8S8_SS_TNEEEENS4_6LayoutISD_NS5_IJSC_NSA_ILi0EEESS_EEEEENS5_IJNS4_10UnderscoreESV_SV_EEEEENS4_13SM90_TMA_LOADENS4_14ComposedLayoutINS4_7SwizzleILi2ELi4ELi3EEENS4_18smem_ptr_flag_bitsILi8EEENSR_INS5_IJNSA_ILi8EEESI_EEENS5_IJSI_SC_EEEEEEEvNS4_8identityENS4_23SM90_TMA_LOAD_MULTICASTES18_vS19_EENS_8epilogue10collective6detail29Sm90TmaWarpSpecializedAdapterINS1D_15DefaultEpilogueIaSK_SK_NS1C_6thread17LinearCombinationIaLi1EiiLNS1H_9ScaleType4KindE0ELNS_15FloatRoundStyleE2EaEENS1_15EpilogueDefaultEEEEEvvEEEEvNT_6ParamsE,"ax",@progbits
	.align	128
.text._ZN7cutlass13device_kernelINS_4gemm6kernel13GemmUniversalIN4cute5tupleIJiiiiEEENS1_10collective13CollectiveMmaINS1_34MainloopSm90TmaGmmaWarpSpecializedILi8ENS5_IJNS4_1CILi2EEENSA_ILi1EEESC_EEENS1_35KernelTmaWarpSpecializedCooperativeEEENS5_IJNSA_ILi256EEENSA_ILi160EEENSA_ILi64EEEEEEaNS5_IJlSC_lEEEaSK_NS4_8TiledMMAINS4_8MMA_AtomIJNS4_4SM904GMMA26MMA_64x32x32_S32S8S8_SS_TNEEEENS4_6LayoutISD_NS5_IJSC_NSA_ILi0EEESS_EEEEENS5_IJNS4_10UnderscoreESV_SV_EEEEENS4_13SM90_TMA_LOADENS4_14ComposedLayoutINS4_7SwizzleILi2ELi4ELi3EEENS4_18smem_ptr_flag_bitsILi8EEENSR_INS5_IJNSA_ILi8EEESI_EEENS5_IJSI_SC_EEEEEEEvNS4_8identityENS4_23SM90_TMA_LOAD_MULTICASTES18_vS19_EENS_8epilogue10collective6detail29Sm90TmaWarpSpecializedAdapterINS1D_15DefaultEpilogueIaSK_SK_NS1C_6thread17LinearCombinationIaLi1EiiLNS1H_9ScaleType4KindE0ELNS_15FloatRoundStyleE2EaEENS1_15EpilogueDefaultEEEEEvvEEEEvNT_6ParamsE:
        .type           _ZN7cutlass13device_kernelINS_4gemm6kernel13GemmUniversalIN4cute5tupleIJiiiiEEENS1_10collective13CollectiveMmaINS1_34MainloopSm90TmaGmmaWarpSpecializedILi8ENS5_IJNS4_1CILi2EEENSA_ILi1EEESC_EEENS1_35KernelTmaWarpSpecializedCooperativeEEENS5_IJNSA_ILi256EEENSA_ILi160EEENSA_ILi64EEEEEEaNS5_IJlSC_lEEEaSK_NS4_8TiledMMAINS4_8MMA_AtomIJNS4_4SM904GMMA26MMA_64x32x32_S32S8S8_SS_TNEEEENS4_6LayoutISD_NS5_IJSC_NSA_ILi0EEESS_EEEEENS5_IJNS4_10UnderscoreESV_SV_EEEEENS4_13SM90_TMA_LOADENS4_14ComposedLayoutINS4_7SwizzleILi2ELi4ELi3EEENS4_18smem_ptr_flag_bitsILi8EEENSR_INS5_IJNSA_ILi8EEESI_EEENS5_IJSI_SC_EEEEEEEvNS4_8identityENS4_23SM90_TMA_LOAD_MULTICASTES18_vS19_EENS_8epilogue10collective6detail29Sm90TmaWarpSpecializedAdapterINS1D_15DefaultEpilogueIaSK_SK_NS1C_6thread17LinearCombinationIaLi1EiiLNS1H_9ScaleType4KindE0ELNS_15FloatRoundStyleE2EaEENS1_15EpilogueDefaultEEEEEvvEEEEvNT_6ParamsE,@function
        .size           _ZN7cutlass13device_kernelINS_4gemm6kernel13GemmUniversalIN4cute5tupleIJiiiiEEENS1_10collective13CollectiveMmaINS1_34MainloopSm90TmaGmmaWarpSpecializedILi8ENS5_IJNS4_1CILi2EEENSA_ILi1EEESC_EEENS1_35KernelTmaWarpSpecializedCooperativeEEENS5_IJNSA_ILi256EEENSA_ILi160EEENSA_ILi64EEEEEEaNS5_IJlSC_lEEEaSK_NS4_8TiledMMAINS4_8MMA_AtomIJNS4_4SM904GMMA26MMA_64x32x32_S32S8S8_SS_TNEEEENS4_6LayoutISD_NS5_IJSC_NSA_ILi0EEESS_EEEEENS5_IJNS4_10UnderscoreESV_SV_EEEEENS4_13SM90_TMA_LOADENS4_14ComposedLayoutINS4_7SwizzleILi2ELi4ELi3EEENS4_18smem_ptr_flag_bitsILi8EEENSR_INS5_IJNSA_ILi8EEESI_EEENS5_IJSI_SC_EEEEEEEvNS4_8identityENS4_23SM90_TMA_LOAD_MULTICASTES18_vS19_EENS_8epilogue10collective6detail29Sm90TmaWarpSpecializedAdapterINS1D_15DefaultEpilogueIaSK_SK_NS1C_6thread17LinearCombinationIaLi1EiiLNS1H_9ScaleType4KindE0ELNS_15FloatRoundStyleE2EaEENS1_15EpilogueDefaultEEEEEvvEEEEvNT_6ParamsE,(.L_x_402 - _ZN7cutlass13device_kernelINS_4gemm6kernel13GemmUniversalIN4cute5tupleIJiiiiEEENS1_10collective13CollectiveMmaINS1_34MainloopSm90TmaGmmaWarpSpecializedILi8ENS5_IJNS4_1CILi2EEENSA_ILi1EEESC_EEENS1_35KernelTmaWarpSpecializedCooperativeEEENS5_IJNSA_ILi256EEENSA_ILi160EEENSA_ILi64EEEEEEaNS5_IJlSC_lEEEaSK_NS4_8TiledMMAINS4_8MMA_AtomIJNS4_4SM904GMMA26MMA_64x32x32_S32S8S8_SS_TNEEEENS4_6LayoutISD_NS5_IJSC_NSA_ILi0EEESS_EEEEENS5_IJNS4_10UnderscoreESV_SV_EEEEENS4_13SM90_TMA_LOADENS4_14ComposedLayoutINS4_7SwizzleILi2ELi4ELi3EEENS4_18smem_ptr_flag_bitsILi8EEENSR_INS5_IJNSA_ILi8EEESI_EEENS5_IJSI_SC_EEEEEEEvNS4_8identityENS4_23SM90_TMA_LOAD_MULTICASTES18_vS19_EENS_8epilogue10collective6detail29Sm90TmaWarpSpecializedAdapterINS1D_15DefaultEpilogueIaSK_SK_NS1C_6thread17LinearCombinationIaLi1EiiLNS1H_9ScaleType4KindE0ELNS_15FloatRoundStyleE2EaEENS1_15EpilogueDefaultEEEEEvvEEEEvNT_6ParamsE)
        .other          _ZN7cutlass13device_kernelINS_4gemm6kernel13GemmUniversalIN4cute5tupleIJiiiiEEENS1_10collective13CollectiveMmaINS1_34MainloopSm90TmaGmmaWarpSpecializedILi8ENS5_IJNS4_1CILi2EEENSA_ILi1EEESC_EEENS1_35KernelTmaWarpSpecializedCooperativeEEENS5_IJNSA_ILi256EEENSA_ILi160EEENSA_ILi64EEEEEEaNS5_IJlSC_lEEEaSK_NS4_8TiledMMAINS4_8MMA_AtomIJNS4_4SM904GMMA26MMA_64x32x32_S32S8S8_SS_TNEEEENS4_6LayoutISD_NS5_IJSC_NSA_ILi0EEESS_EEEEENS5_IJNS4_10UnderscoreESV_SV_EEEEENS4_13SM90_TMA_LOADENS4_14ComposedLayoutINS4_7SwizzleILi2ELi4ELi3EEENS4_18smem_ptr_flag_bitsILi8EEENSR_INS5_IJNSA_ILi8EEESI_EEENS5_IJSI_SC_EEEEEEEvNS4_8identityENS4_23SM90_TMA_LOAD_MULTICASTES18_vS19_EENS_8epilogue10collective6detail29Sm90TmaWarpSpecializedAdapterINS1D_15DefaultEpilogueIaSK_SK_NS1C_6thread17LinearCombinationIaLi1EiiLNS1H_9ScaleType4KindE0ELNS_15FloatRoundStyleE2EaEENS1_15EpilogueDefaultEEEEEvvEEEEvNT_6ParamsE,@"STO_CUDA_ENTRY STV_DEFAULT"
_ZN7cutlass13device_kernelINS_4gemm6kernel13GemmUniversalIN4cute5tupleIJiiiiEEENS1_10collective13CollectiveMmaINS1_34MainloopSm90TmaGmmaWarpSpecializedILi8ENS5_IJNS4_1CILi2EEENSA_ILi1EEESC_EEENS1_35KernelTmaWarpSpecializedCooperativeEEENS5_IJNSA_ILi256EEENSA_ILi160EEENSA_ILi64EEEEEEaNS5_IJlSC_lEEEaSK_NS4_8TiledMMAINS4_8MMA_AtomIJNS4_4SM904GMMA26MMA_64x32x32_S32S8S8_SS_TNEEEENS4_6LayoutISD_NS5_IJSC_NSA_ILi0EEESS_EEEEENS5_IJNS4_10UnderscoreESV_SV_EEEEENS4_13SM90_TMA_LOADENS4_14ComposedLayoutINS4_7SwizzleILi2ELi4ELi3EEENS4_18smem_ptr_flag_bitsILi8EEENSR_INS5_IJNSA_ILi8EEESI_EEENS5_IJSI_SC_EEEEEEEvNS4_8identityENS4_23SM90_TMA_LOAD_MULTICASTES18_vS19_EENS_8epilogue10collective6detail29Sm90TmaWarpSpecializedAdapterINS1D_15DefaultEpilogueIaSK_SK_NS1C_6thread17LinearCombinationIaLi1EiiLNS1H_9ScaleType4KindE0ELNS_15FloatRoundStyleE2EaEENS1_15EpilogueDefaultEEEEEvvEEEEvNT_6ParamsE:
[----:B------:R-:W0:Y:S01]  /*0000*/  LDC R1, c[0x0][0x28] ;  /* 0x00000a00ff017b82 */ /* 0x000e220000000800 */
[----:B------:R-:W1:Y:S01]  /*0010*/  S2R R2, SR_TID.X ;  /* 0x0000000000027919 */ /* 0x000e620000002100 */
[----:B------:R-:W-:Y:S01]  /*0020*/  ELECT P0, URZ, PT ;  /* 0x00000000003f782f */ /* 0x000fe20003800000 */
[----:B------:R-:W-:Y:S01]  /*0030*/  BSSY B0, `(.L_x_0) ;  /* 0x0000015000007945 */ /* 0x000fe20003800000 */
[--C-:B-1----:R-:W-:Y:S02]  /*0040*/  SHF.R.U32.HI R0, RZ, 0x5, R2.reuse ;  /* 0x00000005ff007819 */ /* 0x102fe40000011602 */
[----:B------:R-:W-:-:S03]  /*0050*/  SHF.R.U32.HI R3, RZ, 0x7, R2 ;  /* 0x00000007ff037819 */ /* 0x000fc60000011602 */
[----:B------:R-:W1:Y:S04]  /*0060*/  SHFL.IDX PT, R4, R0, RZ, 0x1f ;  /* 0x00001fff00047589 */ /* 0x000e6800000e0000 */
[----:B------:R-:W2:Y:S01]  /*0070*/  SHFL.IDX PT, R3, R3, RZ, 0x1f ;  /* 0x00001fff03037589 */ /* 0x000ea200000e0000 */
[----:B-1----:R-:W-:Y:S02]  /*0080*/  R2UR UR9, R4 ;  /* 0x00000000040972ca */ /* 0x002fe400000e0000 */
[----:B--2---:R-:W-:-:S11]  /*0090*/  R2UR UR5, R3 ;  /* 0x00000000030572ca */ /* 0x004fd600000e0000 */
[----:B------:R-:W-:Y:S02]  /*00a0*/  USHF.R.S32.HI UR4, URZ, 0x1f, UR9 ;  /* 0x0000001f3f047899 */ /* 0x000fe40008011409 */
[----:B------:R-:W-:Y:S02]  /*00b0*/  ISETP.NE.OR P0, PT, RZ, UR9, !P0 ;  /* 0x00000009ff007c0c */ /* 0x000fe4000c705670 */
[----:B------:R-:W-:-:S04]  /*00c0*/  ULEA.HI UR4, UR4, UR9, URZ, 0x2 ;  /* 0x0000000904047291 */ /* 0x000fc8000f8f103f */
[----:B------:R-:W-:-:S04]  /*00d0*/  ULOP3.LUT UR4, UR4, 0xfffffffc, URZ, 0xc0, !UPT ;  /* 0xfffffffc04047892 */ /* 0x000fc8000f8ec03f */
[----:B------:R-:W-:-:S03]  /*00e0*/  UIADD3 UR9, UR9, -UR4, URZ ;  /* 0x8000000409097290 */ /* 0x000fc6000fffe03f */
[----:B0-----:R-:W-:Y:S09]  /*00f0*/  @P0 BRA `(.L_x_1) ;  /* 0x0000000000200947 */ /* 0x001ff20003800000 */
[----:B------:R-:W-:Y:S02]  /*0100*/  ULDC.64 UR6, c[0x0][0x198] ;  /* 0x0000660000067ab9 */ /* 0x000fe40000000a00 */
[----:B------:R-:W-:Y:S02]  /*0110*/  UIADD3 UR10, UP0, UR6, 0xf0, URZ ;  /* 0x000000f0060a7890 */ /* 0x000fe4000ff1e03f */
[----:B------:R-:W-:Y:S02]  /*0120*/  UIADD3 UR6, UP1, UR6, 0x1f0, URZ ;  /* 0x000001f006067890 */ /* 0x000fe4000ff3e03f */
[----:B------:R-:W-:Y:S02]  /*0130*/  UIADD3.X UR11, URZ, UR7, URZ, UP0, !UPT ;  /* 0x000000073f0b7290 */ /* 0x000fe400087fe43f */
[----:B------:R-:W-:-:S07]  /*0140*/  UIADD3.X UR7, URZ, UR7, URZ, UP1, !UPT ;  /* 0x000000073f077290 */ /* 0x000fce0008ffe43f */
[----:B------:R0:W-:Y:S02]  /*0150*/  UTMACCTL.PF [UR10] ;  /* 0x000000000a0079b9 */ /* 0x0001e40008040000 */
[----:B------:R0:W-:Y:S02]  /*0160*/  UTMACCTL.PF [UR6] ;  /* 0x00000000060079b9 */ /* 0x0001e40008040000 */
[----:B0-----:R-:W-:Y:S01]  /*0170*/  NOP ;  /* 0x0000000000007918 */ /* 0x001fe20000000000 */
.L_x_1:
[----:B------:R-:W-:Y:S05]  /*0180*/  BSYNC B0 ;  /* 0x0000000000007941 */ /* 0x000fea0003800000 */
.L_x_0:
[----:B------:R-:W0:Y:S01]  /*0190*/  SHFL.IDX PT, R3, R0, RZ, 0x1f ;  /* 0x00001fff00037589 */ /* 0x000e2200000e0000 */
[----:B------:R-:W-:Y:S01]  /*01a0*/  UISETP.NE.AND UP0, UPT, UR9, 0x3, UPT ;  /* 0x000000030900788c */ /* 0x000fe2000bf05270 */
[----:B------:R-:W-:Y:S01]  /*01b0*/  ISETP.NE.AND P1, PT, RZ, UR5, PT ;  /* 0x00000005ff007c0c */ /* 0x000fe2000bf25270 */
[----:B------:R-:W-:Y:S02]  /*01c0*/  UIADD3 UR16, UR5, -0x1, URZ ;  /* 0xffffffff05107890 */ /* 0x000fe4000fffe03f */
[----:B------:R-:W-:Y:S02]  /*01d0*/  UISETP.EQ.OR UP0, UPT, UR9, URZ, !UP0 ;  /* 0x0000003f0900728c */ /* 0x000fe4000c702670 */
[----:B------:R-:W-:Y:S02]  /*01e0*/  UISETP.GE.U32.AND UP1, UPT, UR16, 0x2, UPT ;  /* 0x000000021000788c */ /* 0x000fe4000bf26070 */
[----:B------:R-:W-:-:S04]  /*01f0*/  UISETP.EQ.AND UP0, UPT, UR5, URZ, UP0 ;  /* 0x0000003f0500728c */ /* 0x000fc80008702270 */
[----:B------:R-:W-:-:S04]  /*0200*/  USEL UR38, URZ, 0x1, !UP0 ;  /* 0x000000013f267887 */ /* 0x000fc8000c000000 */
[----:B------:R-:W-:Y:S01]  /*0210*/  USEL UR38, UR38, 0x2, UP1 ;  /* 0x0000000226267887 */ /* 0x000fe20008800000 */
[----:B0-----:R-:W-:-:S13]  /*0220*/  ISETP.NE.AND P0, PT, R3, RZ, PT ;  /* 0x000000ff0300720c */ /* 0x001fda0003f05270 */
[----:B------:R-:W-:Y:S05]  /*0230*/  @P0 BRA `(.L_x_2) ;  /* 0x0000000000840947 */ /* 0x000fea0003800000 */
[----:B------:R-:W-:Y:S01]  /*0240*/  ELECT P0, URZ, PT ;  /* 0x00000000003f782f */ /* 0x000fe20003800000 */
[----:B------:R-:W-:-:S12]  /*0250*/  BSSY B0, `(.L_x_2) ;  /* 0x000001f000007945 */ /* 0x000fd80003800000 */
[----:B------:R-:W-:Y:S05]  /*0260*/  @!P0 BRA `(.L_x_3) ;  /* 0x0000000000748947 */ /* 0x000fea0003800000 */
[----:B------:R-:W0:Y:S01]  /*0270*/  S2UR UR8, SR_CgaCtaId ;  /* 0x00000000000879c3 */ /* 0x000e220000008800 */
[----:B------:R-:W-:Y:S01]  /*0280*/  UMOV UR4, 0x400 ;  /* 0x0000040000047882 */ /* 0x000fe20000000000 */
[----:B------:R-:W-:Y:S01]  /*0290*/  UMOV UR5, 0x1 ;  /* 0x0000000100057882 */ /* 0x000fe20000000000 */
[----:B------:R-:W-:Y:S02]  /*02a0*/  UMOV UR6, 0x4 ;  /* 0x0000000400067882 */ /* 0x000fe40000000000 */
[----:B------:R-:W-:-:S04]  /*02b0*/  UIADD3 UR6, -UR6, 0x100000, URZ ;  /* 0x0010000006067890 */ /* 0x000fc8000fffe13f */
[----:B------:R-:W-:Y:S02]  /*02c0*/  USHF.L.U32 UR7, UR6, 0xb, URZ ;  /* 0x0000000b06077899 */ /* 0x000fe4000800063f */
[----:B------:R-:W-:Y:S02]  /*02d0*/  USHF.L.U32 UR6, UR6, 0x1, URZ ;  /* 0x0000000106067899 */ /* 0x000fe4000800063f */
[----:B0-----:R-:W-:Y:S02]  /*02e0*/  ULEA UR8, UR8, UR4, 0x18 ;  /* 0x0000000408087291 */ /* 0x001fe4000f8ec03f */
[----:B------:R-:W-:-:S04]  /*02f0*/  UIADD3 UR4, -UR5, 0x100000, URZ ;  /* 0x0010000005047890 */ /* 0x000fc8000fffe13f */
[----:B------:R-:W-:Y:S02]  /*0300*/  USHF.L.U32 UR5, UR4, 0xb, URZ ;  /* 0x0000000b04057899 */ /* 0x000fe4000800063f */
[----:B------:R-:W-:Y:S01]  /*0310*/  USHF.L.U32 UR4, UR4, 0x1, URZ ;  /* 0x0000000104047899 */ /* 0x000fe2000800063f */
[----:B------:R-:W0:Y:S11]  /*0320*/  FENCE.VIEW.ASYNC.S ;  /* 0x00000000000073c6 */ /* 0x000e360000000000 */
[----:B0-----:R0:W1:Y:S01]  /*0330*/  SYNCS.EXCH.64 URZ, [UR8], UR4 ;  /* 0x00000004083f75b2 */ /* 0x0010620008000100 */
[----:B------:R0:W2:Y:S01]  /*0340*/  SYNCS.EXCH.64 URZ, [UR8+0x40], UR6 ;  /* 0x00004006083f75b2 */ /* 0x0000a20008000100 */
[----:B------:R0:W3:Y:S01]  /*0350*/  SYNCS.EXCH.64 URZ, [UR8+0x8], UR4 ;  /* 0x00000804083f75b2 */ /* 0x0000e20008000100 */
[----:B------:R0:W4:Y:S01]  /*0360*/  SYNCS.EXCH.64 URZ, [UR8+0x48], UR6 ;  /* 0x00004806083f75b2 */ /* 0x0001220008000100 */
[----:B------:R0:W0:Y:S01]  /*0370*/  SYNCS.EXCH.64 URZ, [UR8+0x10], UR4 ;  /* 0x00001004083f75b2 */ /* 0x0000220008000100 */
        /* <DEDUP_REMOVED lines=11> */
[----:B------:R-:W-:Y:S01]  /*0430*/  NOP ;  /* 0x0000000000007918 */ /* 0x000fe20000000000 */
.L_x_3:
[----:B0-----:R-:W-:Y:S05]  /*0440*/  BSYNC B0 ;  /* 0x0000000000007941 */ /* 0x001fea0003800000 */
.L_x_2:
[----:B------:R-:W0:Y:S01]  /*0450*/  S2UR UR13, SR_CTAID.X ;  /* 0x00000000000d79c3 */ /* 0x000e220000002500 */
[----:B------:R-:W-:Y:S01]  /*0460*/  SHF.R.S32.HI R5, RZ, 0x1f, R2 ;  /* 0x0000001fff057819 */ /* 0x000fe20000011402 */
[----:B------:R-:W5:Y:S01]  /*0470*/  SHFL.IDX PT, R6, R0, RZ, 0x1f ;  /* 0x00001fff00067589 */ /* 0x000f6200000e0000 */
[----:B------:R-:W-:Y:S01]  /*0480*/  ULDC UR4, c[0x0][0x150] ;  /* 0x0000540000047ab9 */ /* 0x000fe20000000800 */
[----:B------:R-:W-:Y:S02]  /*0490*/  ELECT P0, URZ, PT ;  /* 0x00000000003f782f */ /* 0x000fe40003800000 */
[----:B------:R-:W-:Y:S01]  /*04a0*/  LEA.HI R5, R5, R2, RZ, 0x7 ;  /* 0x0000000205057211 */ /* 0x000fe200078f38ff */
[----:B------:R-:W-:Y:S01]  /*04b0*/  ULDC UR5, c[0x0][0x154] ;  /* 0x0000550000057ab9 */ /* 0x000fe20000000800 */
[----:B------:R-:W-:Y:S01]  /*04c0*/  ULDC UR8, c[0x0][0x144] ;  /* 0x0000510000087ab9 */ /* 0x000fe20000000800 */
[----:B------:R-:W1:Y:S01]  /*04d0*/  S2UR UR10, SR_CTAID.Y ;  /* 0x00000000000a79c3 */ /* 0x000e620000002600 */
[----:B------:R-:W-:Y:S01]  /*04e0*/  LOP3.LUT R5, R5, 0xffffff80, RZ, 0xc0, !PT ;  /* 0xffffff8005057812 */ /* 0x000fe200078ec0ff */
[----:B------:R-:W-:Y:S01]  /*04f0*/  NOP ;  /* 0x0000000000007918 */ /* 0x000fe20000000000 */
[----:B------:R-:W-:Y:S01]  /*0500*/  NOP ;  /* 0x0000000000007918 */ /* 0x000fe20000000000 */
[----:B------:R-:W-:Y:S01]  /*0510*/  ULDC UR11, c[0x0][0x148] ;  /* 0x00005200000b7ab9 */ /* 0x000fe20000000800 */
[----:B------:R-:W-:-:S02]  /*0520*/  IMAD.MOV.U32 R18, RZ, RZ, 0x1 ;  /* 0x00000001ff127424 */ /* 0x000fc400078e00ff */
[----:B------:R-:W-:-:S05]  /*0530*/  IMAD.IADD R5, R2, 0x1, -R5 ;  /* 0x0000000102057824 */ /* 0x000fca00078e0a05 */
[----:B------:R-:W-:Y:S02]  /*0540*/  SHF.R.S32.HI R4, RZ, 0x1f, R5 ;  /* 0x0000001fff047819 */ /* 0x000fe40000011405 */
[----:B0-----:R-:W-:Y:S02]  /*0550*/  I2FP.F32.U32 R7, UR13 ;  /* 0x0000000d00077c45 */ /* 0x001fe40008201000 */
[----:B------:R-:W-:Y:S02]  /*0560*/  LEA.HI R4, R4, R5, RZ, 0x3 ;  /* 0x0000000504047211 */ /* 0x000fe400078f18ff */
[----:B-----5:R-:W-:Y:S01]  /*0570*/  ISETP.NE.OR P0, PT, R6, RZ, !P0 ;  /* 0x000000ff0600720c */ /* 0x020fe20004705670 */
[----:B------:R-:W-:Y:S01]  /*0580*/  FMUL R8, R7, UR4 ;  /* 0x0000000407087c20 */ /* 0x000fe20008400000 */
[--C-:B------:R-:W-:Y:S02]  /*0590*/  SHF.R.S32.HI R0, RZ, 0x3, R4.reuse ;  /* 0x00000003ff007819 */ /* 0x100fe40000011404 */
[----:B------:R-:W-:-:S02]  /*05a0*/  SHF.R.S32.HI R7, RZ, 0x1f, R4 ;  /* 0x0000001fff077819 */ /* 0x000fc40000011404 */
[----:B------:R-:W-:Y:S01]  /*05b0*/  SHF.R.S32.HI R4, RZ, 0x1f, R3 ;  /* 0x0000001fff047819 */ /* 0x000fe20000011403 */
[----:B------:R-:W0:Y:S01]  /*05c0*/  F2I.U32.TRUNC.NTZ R8, R8 ;  /* 0x0000000800087305 */ /* 0x000e22000020f000 */
[----:B------:R-:W-:Y:S02]  /*05d0*/  LEA.HI R7, R7, R0, RZ, 0x2 ;  /* 0x0000000007077211 */ /* 0x000fe400078f10ff */
[----:B------:R-:W-:Y:S02]  /*05e0*/  LEA.HI R4, R4, R3, RZ, 0x2 ;  /* 0x0000000304047211 */ /* 0x000fe400078f10ff */
[----:B------:R-:W-:Y:S01]  /*05f0*/  LOP3.LUT R7, R7, 0xfffffffc, RZ, 0xc0, !PT ;  /* 0xfffffffc07077812 */ /* 0x000fe200078ec0ff */
[----:B------:R-:W-:Y:S01]  /*0600*/  VOTEU.ALL UP0, P0 ;  /* 0x00000000003f7886 */ /* 0x000fe20000000000 */
[----:B------:R-:W-:Y:S01]  /*0610*/  LOP3.LUT R4, R4, 0x3ffffffc, RZ, 0xc0, !PT ;  /* 0x3ffffffc04047812 */ /* 0x000fe200078ec0ff */
[----:B------:R-:W-:Y:S02]  /*0620*/  VOTEU.ALL UP1, P0 ;  /* 0x00000000003f7886 */ /* 0x000fe40000020000 */
[----:B------:R-:W-:Y:S01]  /*0630*/  IMAD.IADD R7, R0, 0x1, -R7 ;  /* 0x0000000100077824 */ /* 0x000fe200078e0a07 */
[----:B-1----:R-:W-:Y:S01]  /*0640*/  I2FP.F32.U32 R0, UR10 ;  /* 0x0000000a00007c45 */ /* 0x002fe20008201000 */
[----:B------:R-:W-:Y:S01]  /*0650*/  IMAD.IADD R4, R3, 0x1, -R4 ;  /* 0x0000000103047824 */ /* 0x000fe200078e0a04 */
[----:B------:R-:W1:Y:S01]  /*0660*/  @!UP0 S2UR UR7, SR_CgaCtaId ;  /* 0x00000000000789c3 */ /* 0x000e620000008800 */
[----:B------:R-:W-:Y:S01]  /*0670*/  @!UP0 UMOV UR6, 0x400 ;  /* 0x0000040000068882 */ /* 0x000fe20000000000 */
[----:B0-----:R-:W-:Y:S01]  /*0680*/  R2UR UR4, R8 ;  /* 0x00000000080472ca */ /* 0x001fe200000e0000 */
[----:B------:R-:W-:-:S02]  /*0690*/  IMAD R4, R4, 0x4, R7 ;  /* 0x0000000404047824 */ /* 0x000fc400078e0207 */
[----:B------:R-:W-:Y:S02]  /*06a0*/  FMUL R6, R0, UR5 ;  /* 0x0000000500067c20 */ /* 0x000fe40008400000 */
[C---:B------:R-:W-:Y:S01]  /*06b0*/  IMAD.SHL.U32 R19, R4.reuse, 0x4, RZ ;  /* 0x0000000404137824 */ /* 0x040fe200078e00ff */
[----:B------:R-:W-:-:S03]  /*06c0*/  LEA.HI R0, R4, R4, RZ, 0x1 ;  /* 0x0000000404007211 */ /* 0x000fc600078f08ff */
[----:B------:R-:W0:Y:S01]  /*06d0*/  F2I.U32.TRUNC.NTZ R6, R6 ;  /* 0x0000000600067305 */ /* 0x000e22000020f000 */
[----:B------:R-:W-:Y:S02]  /*06e0*/  LOP3.LUT R3, R0, 0xfffffffe, RZ, 0xc0, !PT ;  /* 0xfffffffe00037812 */ /* 0x000fe400078ec0ff */
[C---:B------:R-:W-:Y:S01]  /*06f0*/  LOP3.LUT R19, R4.reuse, 0xc, R19, 0x78, !PT ;  /* 0x0000000c04137812 */ /* 0x040fe200078e7813 */
[----:B------:R-:W-:Y:S02]  /*0700*/  UIADD3 UR4, -UR4, URZ, URZ ;  /* 0x0000003f04047290 */ /* 0x000fe4000fffe13f */
[----:B------:R-:W-:Y:S02]  /*0710*/  IMAD.IADD R3, R4, 0x1, -R3 ;  /* 0x0000000104037824 */ /* 0x000fe400078e0a03 */
[----:B------:R-:W-:-:S03]  /*0720*/  UIMAD UR8, UR8, UR4, UR13 ;  /* 0x00000004080872a4 */ /* 0x000fc6000f8e020d */
[----:B------:R-:W-:Y:S02]  /*0730*/  UMOV UR4, 0x20 ;  /* 0x0000002000047882 */ /* 0x000fe40000000000 */
[----:B------:R-:W-:-:S04]  /*0740*/  @!UP0 UIADD3 UR4, -UR4, 0x100000, URZ ;  /* 0x0010000004048890 */ /* 0x000fc8000fffe13f */
[----:B------:R-:W-:Y:S02]  /*0750*/  @!UP0 USHF.L.U32 UR5, UR4, 0xb, URZ ;  /* 0x0000000b04058899 */ /* 0x000fe4000800063f */
[----:B------:R-:W-:Y:S01]  /*0760*/  @!UP0 USHF.L.U32 UR4, UR4, 0x1, URZ ;  /* 0x0000000104048899 */ /* 0x000fe2000800063f */
[----:B------:R-:W-:Y:S01]  /*0770*/  ISETP.NE.AND P3, PT, R3, UR8, PT ;  /* 0x0000000803007c0c */ /* 0x000fe2000bf65270 */
[----:B-1----:R-:W-:Y:S01]  /*0780*/  @!UP0 ULEA UR6, UR7, UR6, 0x18 ;  /* 0x0000000607068291 */ /* 0x002fe2000f8ec03f */
[----:B------:R-:W1:Y:S01]  /*0790*/  LDC R3, c[0x0][0x140] ;  /* 0x00005000ff037b82 */ /* 0x000e620000000800 */
[----:B0-----:R-:W-:Y:S01]  /*07a0*/  R2UR UR12, R6 ;  /* 0x00000000060c72ca */ /* 0x001fe200000e0000 */
[----:B------:R-:W-:Y:S01]  /*07b0*/  VOTEU.ALL UP0, P0 ;  /* 0x00000000003f7886 */ /* 0x000fe20000000000 */
[----:B------:R-:W-:-:S04]  /*07c0*/  LOP3.LUT P0, RZ, R5, 0x7, RZ, 0xc0, !PT ;  /* 0x0000000705ff7812 */ /* 0x000fc8000780c0ff */
[C---:B------:R-:W-:Y:S01]  /*07d0*/  ISETP.LT.U32.AND P0, PT, R19.reuse, 0x2, !P0 ;  /* 0x000000021300780c */ /* 0x040fe20004701070 */
[----:B------:R-:W0:Y:S03]  /*07e0*/  FENCE.VIEW.ASYNC.S ;  /* 0x00000000000073c6 */ /* 0x000e260000000000 */
[----:B0-----:R-:W0:Y:S01]  /*07f0*/  @!UP0 SYNCS.EXCH.64 URZ, [UR6+0x90], UR4 ;  /* 0x00009004063f85b2 */ /* 0x001e220008000100 */
[----:B------:R-:W-:Y:S02]  /*0800*/  @P3 LEA.HI R0, R19, R19, RZ, 0x1 ;  /* 0x0000001313003211 */ /* 0x000fe400078f08ff */
[----:B------:R-:W-:Y:S02]  /*0810*/  UIADD3 UR12, -UR12, URZ, URZ ;  /* 0x0000003f0c0c7290 */ /* 0x000fe4000fffe13f */
[----:B------:R-:W-:Y:S02]  /*0820*/  @P3 SHF.R.S32.HI R0, RZ, 0x1, R0 ;  /* 0x00000001ff003819 */ /* 0x000fe40000011400 */
[----:B-1----:R-:W-:-:S02]  /*0830*/  ISETP.EQ.U32.AND P2, PT, R3, 0x1, PT ;  /* 0x000000010300780c */ /* 0x002fc40003f42070 */
[----:B------:R-:W-:Y:S01]  /*0840*/  SEL R3, RZ, 0x1, !P0 ;  /* 0x00000001ff037807 */ /* 0x000fe20004000000 */
[----:B------:R1:W0:Y:S01]  /*0850*/  @!UP1 SYNCS.EXCH.64 URZ, [UR6+0x98], UR4 ;  /* 0x00009804063f95b2 */ /* 0x0002220008000100 */
[----:B------:R-:W-:Y:S01]  /*0860*/  NOP ;  /* 0x0000000000007918 */ /* 0x000fe20000000000 */
[----:B-1----:R-:W-:-:S06]  /*0870*/  UIMAD UR4, UR11, UR12, UR10 ;  /* 0x0000000c0b0472a4 */ /* 0x002fcc000f8e020a */
[----:B------:R-:W-:-:S04]  /*0880*/  @P3 ISETP.NE.AND P4, PT, R0, UR4, PT ;  /* 0x0000000400003c0c */ /* 0x000fc8000bf85270 */
[----:B------:R-:W-:-:S04]  /*0890*/  @P3 SEL R18, RZ, 0x1, P4 ;  /* 0x00000001ff123807 */ /* 0x000fc80002000000 */
[----:B------:R-:W-:Y:S01]  /*08a0*/  LOP3.LUT R18, R18, R3, RZ, 0xc0, !PT ;  /* 0x0000000312127212 */ /* 0x000fe200078ec0ff */
[----:B------:R-:W-:Y:S06]  /*08b0*/  @!P2 BRA `(.L_x_4) ;  /* 0x000000000008a947 */ /* 0x000fec0003800000 */
[----:B0-234-:R-:W-:Y:S01]  /*08c0*/  UCGABAR_ARV ;  /* 0x00000000000079c7 */ /* 0x01dfe20008000000 */
[----:B------:R-:W-:Y:S05]  /*08d0*/  BRA `(.L_x_5) ;  /* 0x0000000000047947 */ /* 0x000fea0003800000 */
.L_x_4:
[----:B0-234-:R-:W-:Y:S01]  /*08e0*/  NOP ;  /* 0x0000000000007918 */ /* 0x01dfe20000000000 */
.L_x_5:
[----:B------:R-:W-:Y:S01]  /*08f0*/  ULDC UR4, c[0x0][0x65c] ;  /* 0x0001970000047ab9 */ /* 0x000fe20000000800 */
[----:B------:R-:W-:Y:S01]  /*0900*/  UMOV UR5, URZ ;  /* 0x0000003f00057c82 */ /* 0x000fe20008000000 */
[----:B------:R-:W-:-:S03]  /*0910*/  UISETP.NE.AND UP0, UPT, UR4, 0x1, UPT ;  /* 0x000000010400788c */ /* 0x000fc6000bf05270 */
[----:B------:R-:W-:Y:S01]  /*0920*/  UMOV UR4, UR13 ;  /* 0x0000000d00047c82 */ /* 0x000fe20008000000 */
[----:B------:R-:W-:Y:S02]  /*0930*/  UP2UR UR39, UPR, URZ, 0x1 ;  /* 0x000000013f277883 */ /* 0x000fe40008000000 */
[----:B------:R-:W-:Y:S02]  /*0940*/  PLOP3.LUT P3, PT, PT, PT, UP0, 0x80, 0x0 ;  /* 0x000000000000781c */ /* 0x000fe40003f6f008 */
[----:B------:R-:W-:Y:S02]  /*0950*/  PLOP3.LUT P4, PT, PT, PT, UP0, 0x80, 0x0 ;  /* 0x000000000000781c */ /* 0x000fe40003f8f008 */
[----:B------:R-:W-:Y:S01]  /*0960*/  PLOP3.LUT P5, PT, PT, PT, UP0, 0x80, 0x0 ;  /* 0x000000000000781c */ /* 0x000fe20003faf008 */
[----:B------:R-:W-:Y:S01]  /*0970*/  @UP0 ULDC UR14, c[0x0][0x10] ;  /* 0x00000400000e0ab9 */ /* 0x000fe20000000800 */
[----:B------:R-:W-:Y:S01]  /*0980*/  @UP0 UMOV UR6, UR10 ;  /* 0x0000000a00060c82 */ /* 0x000fe20008000000 */
[----:B------:R-:W-:Y:S01]  /*0990*/  @UP0 UMOV UR7, URZ ;  /* 0x0000003f00070c82 */ /* 0x000fe20008000000 */
[----:B------:R-:W-:Y:S01]  /*09a0*/  PLOP3.LUT P0, PT, PT, PT, UP0, 0x80, 0x0 ;  /* 0x000000000000781c */ /* 0x000fe20003f0f008 */
[----:B------:R-:W-:-:S03]  /*09b0*/  @UP0 UIMAD.WIDE.U32 UR14, UR13, UR14, UR6 ;  /* 0x0000000e0d0e02a5 */ /* 0x000fc6000f8e0006 */
[----:B------:R-:W-:Y:S01]  /*09c0*/  @!UP0 ULDC UR7, c[0x0][0xc] ;  /* 0x0000030000078ab9 */ /* 0x000fe20000000800 */
[----:B------:R-:W-:Y:S01]  /*09d0*/  @UP0 UMOV UR6, URZ ;  /* 0x0000003f00060c82 */ /* 0x000fe20008000000 */
[----:B------:R-:W-:Y:S01]  /*09e0*/  @!UP0 UIMAD.WIDE.U32 UR4, UR10, UR7, UR4 ;  /* 0x000000070a0482a5 */ /* 0x000fe2000f8e0004 */
[----:B------:R-:W-:Y:S01]  /*09f0*/  IMAD.U32 R17, RZ, RZ, UR15 ;  /* 0x0000000fff117e24 */ /* 0x000fe2000f8e00ff */
[----:B------:R-:W-:Y:S01]  /*0a00*/  @UP0 UIADD3 UR6, UR15, UR6, URZ ;  /* 0x000000060f060290 */ /* 0x000fe2000fffe03f */
[----:B------:R-:W-:-:S03]  /*0a10*/  IMAD.U32 R16, RZ, RZ, UR14 ;  /* 0x0000000eff107e24 */ /* 0x000fc6000f8e00ff */
[----:B------:R-:W-:Y:S02]  /*0a20*/  IMAD.U32 R4, RZ, RZ, UR4 ;  /* 0x00000004ff047e24 */ /* 0x000fe4000f8e00ff */
[----:B------:R-:W-:Y:S02]  /*0a30*/  IMAD.U32 R7, RZ, RZ, UR5 ;  /* 0x00000005ff077e24 */ /* 0x000fe4000f8e00ff */
[----:B------:R-:W-:Y:S02]  /*0a40*/  @P3 IMAD.U32 R17, RZ, RZ, UR6 ;  /* 0x00000006ff113e24 */ /* 0x000fe4000f8e00ff */
[----:B------:R-:W-:Y:S02]  /*0a50*/  IMAD.U32 R5, RZ, RZ, UR5 ;  /* 0x00000005ff057e24 */ /* 0x000fe4000f8e00ff */
[----:B------:R-:W-:Y:S02]  /*0a60*/  IMAD.U32 R6, RZ, RZ, UR4 ;  /* 0x00000004ff067e24 */ /* 0x000fe4000f8e00ff */
[----:B------:R-:W-:-:S02]  /*0a70*/  @!P4 IMAD.MOV.U32 R16, RZ, RZ, R4 ;  /* 0x000000ffff10c224 */ /* 0x000fc400078e0004 */
[----:B------:R-:W-:Y:S01]  /*0a80*/  @!P5 IMAD.MOV.U32 R17, RZ, RZ, R7 ;  /* 0x000000ffff11d224 */ /* 0x000fe200078e0007 */
[----:B------:R-:W-:Y:S06]  /*0a90*/  @!P2 BRA `(.L_x_6) ;  /* 0x00000000000ca947 */ /* 0x000fec0003800000 */
[----:B------:R-:W-:Y:S01]  /*0aa0*/  UCGABAR_WAIT ;  /* 0x0000000000007dc7 */ /* 0x000fe20008000000 */
[----:B------:R-:W-:Y:S01]  /*0ab0*/  CCTL.IVALL ;  /* 0x00000000ff00798f */ /* 0x000fe20002000000 */
[----:B------:R-:W-:Y:S05]  /*0ac0*/  BRA `(.L_x_7) ;  /* 0x0000000000047947 */ /* 0x000fea0003800000 */
.L_x_6:
[----:B------:R-:W-:Y:S06]  /*0ad0*/  BAR.SYNC.DEFER_BLOCKING 0x0 ;  /* 0x0000000000007b1d */ /* 0x000fec0000010000 */
.L_x_7:
[----:B------:R-:W-:Y:S05]  /*0ae0*/  @!P1 BRA `(.L_x_8) ;  /* 0x000000a400bc9947 */ /* 0x000fea0003800000 */
[----:B------:R-:W-:-:S06]  /*0af0*/  UISETP.GT.U32.AND UP0, UPT, UR16, 0x1, UPT ;  /* 0x000000011000788c */ /* 0x000fcc000bf04070 */
[----:B------:R-:W-:-:S13]  /*0b00*/  PLOP3.LUT P0, PT, PT, PT, UP0, 0x80, 0x0 ;  /* 0x000000000000781c */ /* 0x000fda0003f0f008 */
[----:B------:R-:W-:Y:S05]  /*0b10*/  @P0 EXIT ;  /* 0x000000000000094d */ /* 0x000fea0003800000 */
[----:B------:R-:W-:Y:S01]  /*0b20*/  ULDC.64 UR4, c[0x0][0x650] ;  /* 0x0001940000047ab9 */ /* 0x000fe20000000a00 */
[----:B------:R-:W-:Y:S01]  /*0b30*/  UMOV UR40, 0xffffffff ;  /* 0xffffffff00287882 */ /* 0x000fe20000000000 */
[----:B------:R-:W-:Y:S01]  /*0b40*/  ISETP.GE.U32.AND P0, PT, R16, UR4, PT ;  /* 0x0000000410007c0c */ /* 0x000fe2000bf06070 */
[----:B------:R-:W-:Y:S01]  /*0b50*/  UMOV UR41, 0xffffffff ;  /* 0xffffffff00297882 */ /* 0x000fe20000000000 */
[----:B------:R-:W-:Y:S01]  /*0b60*/  UMOV UR42, 0xffffffff ;  /* 0xffffffff002a7882 */ /* 0x000fe20000000000 */
[----:B------:R-:W-:Y:S02]  /*0b70*/  PRMT R0, RZ, 0x7610, R0 ;  /* 0x00007610ff007816 */ /* 0x000fe40000000000 */
[----:B------:R-:W-:-:S13]  /*0b80*/  ISETP.GE.U32.AND.EX P0, PT, R17, UR5, PT, P0 ;  /* 0x0000000511007c0c */ /* 0x000fda000bf06100 */
[----:B------:R-:W-:Y:S05]  /*0b90*/  @P0 BRA `(.L_x_9) ;  /* 0x0000000400480947 */ /* 0x000fea0003800000 */
[----:B------:R-:W-:Y:S01]  /*0ba0*/  ULDC.64 UR16, c[0x0][0x628] ;  /* 0x00018a0000107ab9 */ /* 0x000fe20000000a00 */
[C---:B------:R-:W-:Y:S01]  /*0bb0*/  R2UR UR19, R16.reuse ;  /* 0x00000000101372ca */ /* 0x040fe200000e0000 */
[----:B------:R-:W-:Y:S01]  /*0bc0*/  ULDC UR18, c[0x0][0x630] ;  /* 0x00018c0000127ab9 */ /* 0x000fe20000000800 */
[----:B------:R-:W-:Y:S02]  /*0bd0*/  ISETP.NE.U32.AND P0, PT, RZ, UR16, PT ;  /* 0x00000010ff007c0c */ /* 0x000fe4000bf05070 */
[----:B------:R-:W-:Y:S02]  /*0be0*/  R2UR UR4, R16 ;  /* 0x00000000100472ca */ /* 0x000fe400000e0000 */
[----:B------:R-:W-:Y:S02]  /*0bf0*/  ISETP.NE.AND.EX P0, PT, RZ, UR17, PT, P0 ;  /* 0x00000011ff007c0c */ /* 0x000fe4000bf05300 */
[----:B------:R-:W-:-:S11]  /*0c00*/  R2UR UR5, R17 ;  /* 0x00000000110572ca */ /* 0x000fd600000e0000 */
[----:B------:R-:W-:Y:S05]  /*0c10*/  @!P0 BRA `(.L_x_10) ;  /* 0x0000000000308947 */ /* 0x000fea0003800000 */
[----:B------:R-:W-:Y:S01]  /*0c20*/  R2UR UR4, R16 ;  /* 0x00000000100472ca */ /* 0x000fe200000e0000 */
[----:B------:R-:W-:Y:S01]  /*0c30*/  ULDC UR9, c[0x0][0x634] ;  /* 0x00018d0000097ab9 */ /* 0x000fe20000000800 */
[----:B------:R-:W-:-:S11]  /*0c40*/  R2UR UR13, R17 ;  /* 0x00000000110d72ca */ /* 0x000fd600000e0000 */
[----:B------:R-:W-:-:S04]  /*0c50*/  UIADD3 UR9, UP0, UR4, UR9, URZ ;  /* 0x0000000904097290 */ /* 0x000fc8000ff1e03f */
[----:B------:R-:W-:-:S04]  /*0c60*/  UIADD3.X UR13, URZ, UR13, URZ, UP0, !UPT ;  /* 0x0000000d3f0d7290 */ /* 0x000fc800087fe43f */
[----:B------:R-:W-:-:S04]  /*0c70*/  UIMAD.WIDE.U32 UR4, UR13, UR16, URZ ;  /* 0x000000100d0472a5 */ /* 0x000fc8000f8e003f */
[----:B------:R-:W-:Y:S02]  /*0c80*/  UIMAD.WIDE.U32 UR6, UP0, UR9, UR17, UR4 ;  /* 0x00000011090672a5 */ /* 0x000fe4000f800004 */
[----:B------:R-:W-:Y:S02]  /*0c90*/  UIMAD.WIDE.U32 UR4, UR9, UR16, URZ ;  /* 0x00000010090472a5 */ /* 0x000fe4000f8e003f */
[----:B------:R-:W-:Y:S02]  /*0ca0*/  UIADD3.X UR15, URZ, URZ, URZ, UP0, !UPT ;  /* 0x0000003f3f0f7290 */ /* 0x000fe400087fe43f */
[----:B------:R-:W-:Y:S01]  /*0cb0*/  UIADD3 URZ, UP0, UR5, UR6, URZ ;  /* 0x00000006053f7290 */ /* 0x000fe2000ff1e03f */
[----:B------:R-:W-:-:S03]  /*0cc0*/  UMOV UR14, UR7 ;  /* 0x00000007000e7c82 */ /* 0x000fc60008000000 */
[----:B------:R-:W-:-:S12]  /*0cd0*/  UIMAD.WIDE.U32.X UR4, UR13, UR17, UR14, UP0 ;  /* 0x000000110d0472a5 */ /* 0x000fd800080e040e */
.L_x_10:
[----:B------:R-:W-:Y:S01]  /*0ce0*/  USHF.R.U64 UR42, UR4, UR18, UR5 ;  /* 0x00000012042a7299 */ /* 0x000fe20008001205 */
[----:B------:R-:W-:Y:S01]  /*0cf0*/  R2UR UR7, R17 ;  /* 0x00000000110772ca */ /* 0x000fe200000e0000 */
[----:B------:R-:W-:Y:S02]  /*0d00*/  USHF.R.U32.HI UR4, URZ, UR18, UR5 ;  /* 0x000000123f047299 */ /* 0x000fe40008011605 */
[----:B------:R-:W-:Y:S01]  /*0d10*/  UIADD3 UR5, UP0, URZ, -UR42, URZ ;  /* 0x8000002a3f057290 */ /* 0x000fe2000ff1e03f */
[----:B------:R-:W-:Y:S01]  /*0d20*/  ULDC.64 UR14, c[0x0][0x620] ;  /* 0x00018800000e7ab9 */ /* 0x000fe20000000a00 */
[----:B------:R-:W-:Y:S02]  /*0d30*/  UMOV UR6, UR19 ;  /* 0x0000001300067c82 */ /* 0x000fe40008000000 */
[----:B------:R-:W-:Y:S01]  /*0d40*/  UIADD3.X UR4, URZ, ~UR4, URZ, UP0, !UPT ;  /* 0x800000043f047290 */ /* 0x000fe200087fe43f */
[----:B------:R-:W-:Y:S01]  /*0d50*/  ULDC UR9, c[0x0][0x618] ;  /* 0x0001860000097ab9 */ /* 0x000fe20000000800 */
[----:B------:R-:W-:-:S02]  /*0d60*/  UIMAD UR12, UR11, UR12, UR10 ;  /* 0x0000000c0b0c72a4 */ /* 0x000fc4000f8e020a */
[----:B------:R-:W-:Y:S02]  /*0d70*/  UIMAD UR4, UR4, UR14, URZ ;  /* 0x0000000e040472a4 */ /* 0x000fe4000f8e023f */
[----:B------:R-:W-:Y:S02]  /*0d80*/  UIMAD.WIDE.U32 UR6, UR5, UR14, UR6 ;  /* 0x0000000e050672a5 */ /* 0x000fe4000f8e0006 */
[----:B------:R-:W-:Y:S01]  /*0d90*/  UIMAD UR4, UR5, UR15, UR4 ;  /* 0x0000000f050472a4 */ /* 0x000fe2000f8e0204 */
[----:B------:R-:W-:Y:S01]  /*0da0*/  ULDC UR10, c[0x0][0x608] ;  /* 0x00018200000a7ab9 */ /* 0x000fe20000000800 */
[----:B------:R-:W-:Y:S02]  /*0db0*/  ULDC UR18, c[0x0][0x658] ;  /* 0x0001960000127ab9 */ /* 0x000fe40000000800 */
[----:B------:R-:W-:Y:S01]  /*0dc0*/  UIADD3 UR7, UR7, UR4, URZ ;  /* 0x0000000407077290 */ /* 0x000fe2000fffe03f */
[----:B------:R-:W-:Y:S02]  /*0dd0*/  UMOV UR11, 0xffffffff ;  /* 0xffffffff000b7882 */ /* 0x000fe40000000000 */
[----:B------:R-:W-:Y:S01]  /*0de0*/  ULDC.64 UR4, c[0x0][0x640] ;  /* 0x0001900000047ab9 */ /* 0x000fe20000000a00 */
[----:B------:R-:W-:Y:S01]  /*0df0*/  USHF.R.U64 UR16, UR6, UR9, UR7 ;  /* 0x0000000906107299 */ /* 0x000fe20008001207 */
[----:B------:R-:W-:Y:S01]  /*0e00*/  ISETP.NE.U32.AND P0, PT, RZ, UR4, PT ;  /* 0x00000004ff007c0c */ /* 0x000fe2000bf05070 */
[----:B------:R-:W-:-:S02]  /*0e10*/  USHF.R.U32.HI UR7, URZ, UR9, UR7 ;  /* 0x000000093f077299 */ /* 0x000fc40008011607 */
[----:B------:R-:W-:Y:S01]  /*0e20*/  USHF.L.U32 UR6, UR11, UR18, URZ ;  /* 0x000000120b067299 */ /* 0x000fe2000800063f */
[----:B------:R-:W-:Y:S01]  /*0e30*/  ISETP.NE.AND.EX P0, PT, RZ, UR5, PT, P0 ;  /* 0x00000005ff007c0c */ /* 0x000fe2000bf05300 */
[----:B------:R-:W-:Y:S02]  /*0e40*/  USHF.R.U64 UR22, UR16, UR10, UR7 ;  /* 0x0000000a10167299 */ /* 0x000fe40008001207 */
[----:B------:R-:W-:Y:S02]  /*0e50*/  USHF.R.U32.HI UR7, URZ, UR10, UR7 ;  /* 0x0000000a3f077299 */ /* 0x000fe40008011607 */
[----:B------:R-:W-:Y:S02]  /*0e60*/  UISETP.NE.AND UP1, UPT, UR39, URZ, UPT ;  /* 0x0000003f2700728c */ /* 0x000fe4000bf25270 */
[----:B------:R-:W-:Y:S01]  /*0e70*/  USHF.R.U64 UR23, UR22, UR18, UR7 ;  /* 0x0000001216177299 */ /* 0x000fe20008001207 */
[----:B------:R-:W-:Y:S01]  /*0e80*/  ULDC UR17, c[0x0][0x600] ;  /* 0x0001800000117ab9 */ /* 0x000fe20000000800 */
[----:B------:R-:W-:-:S02]  /*0e90*/  ULOP3.LUT UR13, URZ, UR6, URZ, 0x33, !UPT ;  /* 0x000000063f0d7292 */ /* 0x000fc4000f8e333f */
[----:B------:R-:W-:Y:S02]  /*0ea0*/  UIADD3 UR15, UR17, -0x1, URZ ;  /* 0xffffffff110f7890 */ /* 0x000fe4000fffe03f */
[----:B------:R-:W-:Y:S02]  /*0eb0*/  USEL UR12, UR8, UR12, !UP1 ;  /* 0x0000000c080c7287 */ /* 0x000fe4000c800000 */
[----:B------:R-:W-:Y:S01]  /*0ec0*/  USHF.R.U32.HI UR7, URZ, UR18, UR7 ;  /* 0x000000123f077299 */ /* 0x000fe20008011607 */
[----:B------:R-:W-:Y:S01]  /*0ed0*/  ULDC UR19, c[0x0][0x648] ;  /* 0x0001920000137ab9 */ /* 0x000fe20000000800 */
[----:B------:R-:W-:Y:S01]  /*0ee0*/  ULDC UR20, c[0x0][0x638] ;  /* 0x00018e0000147ab9 */ /* 0x000fe20000000800 */
[----:B------:R-:W-:Y:S01]  /*0ef0*/  UMOV UR21, 0x1 ;  /* 0x0000000100157882 */ /* 0x000fe20000000000 */
[----:B------:R-:W-:Y:S01]  /*0f00*/  UMOV UR6, UR23 ;  /* 0x0000001700067c82 */ /* 0x000fe20008000000 */
[----:B------:R-:W-:Y:S07]  /*0f10*/  @!P0 BRA `(.L_x_11) ;  /* 0x0000000000308947 */ /* 0x000fee0003800000 */
[----:B------:R-:W-:Y:S02]  /*0f20*/  ULDC UR10, c[0x0][0x64c] ;  /* 0x00019300000a7ab9 */ /* 0x000fe40000000800 */
        /* <DEDUP_REMOVED lines=8> */
[----:B------:R-:W-:-:S07]  /*0fb0*/  UIMAD.WIDE.U32.X UR4, UR14, UR5, UR10, UP0 ;  /* 0x000000050e0472a5 */ /* 0x000fce00080e040a */
[----:B------:R-:W-:Y:S01]  /*0fc0*/  UMOV UR6, UR4 ;  /* 0x0000000400067c82 */ /* 0x000fe20008000000 */
[----:B------:R-:W-:-:S05]  /*0fd0*/  UMOV UR7, UR5 ;  /* 0x0000000500077c82 */ /* 0x000fca0008000000 */
.L_x_11:
[----:B------:R-:W-:Y:S01]  /*0fe0*/  USHF.R.U64 UR5, UR6, UR19, UR7 ;  /* 0x0000001306057299 */ /* 0x000fe20008001207 */
[----:B------:R-:W-:Y:S01]  /*0ff0*/  IMAD.MOV.U32 R0, RZ, RZ, 0x1 ;  /* 0x00000001ff007424 */ /* 0x000fe200078e00ff */
[----:B------:R-:W-:Y:S02]  /*1000*/  USHF.L.U32 UR4, UR21, UR18, URZ ;  /* 0x0000001215047299 */ /* 0x000fe4000800063f */
[----:B------:R-:W-:Y:S02]  /*1010*/  ULOP3.LUT UR13, UR22, UR13, URZ, 0xc0, !UPT ;  /* 0x0000000d160d7292 */ /* 0x000fe4000f8ec03f */
[----:B------:R-:W-:Y:S02]  /*1020*/  UIADD3 UR6, -UR5, URZ, URZ ;  /* 0x0000003f05067290 */ /* 0x000fe4000fffe13f */
[----:B------:R-:W-:Y:S02]  /*1030*/  UIMAD UR13, UR4, UR5, UR13 ;  /* 0x00000005040d72a4 */ /* 0x000fe4000f8e020d */
[----:B------:R-:W-:-:S02]  /*1040*/  ULOP3.LUT UR15, UR16, UR15, URZ, 0xc0, !UPT ;  /* 0x0000000f100f7292 */ /* 0x000fc4000f8ec03f */
[----:B------:R-:W-:Y:S01]  /*1050*/  UIMAD UR4, UR6, UR20, UR23 ;  /* 0x00000014060472a4 */ /* 0x000fe2000f8e0217 */
[----:B------:R-:W-:Y:S01]  /*1060*/  ULDC UR5, c[0x0][0x610] ;  /* 0x0001840000057ab9 */ /* 0x000fe20000000800 */
[----:B------:R-:W-:Y:S02]  /*1070*/  UISETP.NE.AND UP0, UPT, UR39, URZ, UPT ;  /* 0x0000003f2700728c */ /* 0x000fe4000bf05270 */
[----:B------:R-:W-:Y:S02]  /*1080*/  UIMAD UR12, UR13, UR5, UR12 ;  /* 0x000000050d0c72a4 */ /* 0x000fe4000f8e020c */
[----:B------:R-:W-:-:S04]  /*1090*/  UIMAD UR4, UR4, UR17, UR15 ;  /* 0x00000011040472a4 */ /* 0x000fc8000f8e020f */
[----:B------:R-:W-:Y:S02]  /*10a0*/  USEL UR41, UR4, UR12, !UP0 ;  /* 0x0000000c04297287 */ /* 0x000fe4000c000000 */
[----:B------:R-:W-:-:S12]  /*10b0*/  USEL UR40, UR12, UR4, !UP0 ;  /* 0x000000040c287287 */ /* 0x000fd8000c000000 */
.L_x_9:
[----:B------:R-:W-:-:S08]  /*10c0*/  NOP ;  /* 0x0000000000007918 */ /* 0x000fd00000000000 */
[----:B------:R-:W0:Y:S02]  /*10d0*/  USETMAXREG.TRY_ALLOC.CTAPOOL UP0, 0xe8 ;  /* 0x000000e8000079c8 */ /* 0x000e240008000600 */
[----:B0-----:R-:W-:-:S13]  /*10e0*/  PLOP3.LUT P0, PT, PT, PT, UP0, 0x80, 0x0 ;  /* 0x000000000000781c */ /* 0x001fda0003f0f008 */
[----:B------:R-:W-:Y:S05]  /*10f0*/  @!P0 BRA `(.L_x_9) ;  /* 0xfffffffc00f08947 */ /* 0x000fea000383ffff */
[----:B------:R-:W-:Y:S01]  /*1100*/  ULDC.64 UR4, c[0x0][0x598] ;  /* 0x0001660000047ab9 */ /* 0x000fe20000000a00 */
[----:B------:R-:W-:Y:S01]  /*1110*/  ULDC.64 UR46, c[0x0][0x208] ;  /* 0x00008200002e7ab9 */ /* 0x000fe20000000a00 */
[----:B------:R-:W-:-:S04]  /*1120*/  ISETP.NE.U32.AND P0, PT, RZ, UR4, PT ;  /* 0x00000004ff007c0c */ /* 0x000fc8000bf05070 */
[----:B------:R-:W-:-:S13]  /*1130*/  ISETP.NE.AND.EX P0, PT, RZ, UR5, PT, P0 ;  /* 0x00000005ff007c0c */ /* 0x000fda000bf05300 */
[----:B------:R-:W-:Y:S05]  /*1140*/  @!P0 BRA `(.L_x_12) ;  /* 0x00000000001c8947 */ /* 0x000fea0003800000 */
[----:B------:R-:W0:Y:S02]  /*1150*/  LDC.64 R4, c[0x0][0x598] ;  /* 0x00016600ff047b82 */ /* 0x000e240000000a00 */
[----:B0-----:R-:W2:Y:S02]  /*1160*/  LDG.E.64 R4, desc[UR46][R4.64] ;  /* 0x0000002e04047981 */ /* 0x001ea4000c1e1b00 */
[----:B--2---:R-:W-:-:S04]  /*1170*/  ISETP.NE.U32.AND P0, PT, R4, RZ, PT ;  /* 0x000000ff0400720c */ /* 0x004fc80003f05070 */
[----:B------:R-:W-:-:S13]  /*1180*/  ISETP.NE.AND.EX P0, PT, R5, RZ, PT, P0 ;  /* 0x000000ff0500720c */ /* 0x000fda0003f05300 */
[----:B------:R-:W-:Y:S05]  /*1190*/  @!P0 BRA `(.L_x_12) ;  /* 0x0000000000088947 */ /* 0x000fea0003800000 */
[----:B------:R0:W5:Y:S01]  /*11a0*/  LD.E R22, desc[UR46][R4.64] ;  /* 0x0000002e04167980 */ /* 0x000162000c101900 */
[----:B------:R-:W-:Y:S05]  /*11b0*/  BRA `(.L_x_13) ;  /* 0x0000000000247947 */ /* 0x000fea0003800000 */
.L_x_12:
[----:B------:R-:W-:Y:S02]  /*11c0*/  ULDC.64 UR4, c[0x0][0x588] ;  /* 0x0001620000047ab9 */ /* 0x000fe40000000a00 */
[----:B------:R-:W-:-:S04]  /*11d0*/  ISETP.NE.U32.AND P0, PT, RZ, UR4, PT ;  /* 0x00000004ff007c0c */ /* 0x000fc8000bf05070 */
[----:B------:R-:W-:-:S13]  /*11e0*/  ISETP.NE.AND.EX P0, PT, RZ, UR5, PT, P0 ;  /* 0x00000005ff007c0c */ /* 0x000fda000bf05300 */
[----:B------:R-:W-:Y:S05]  /*11f0*/  @!P0 BRA `(.L_x_14) ;  /* 0x00000000000c8947 */ /* 0x000fea0003800000 */
[----:B------:R-:W0:Y:S02]  /*1200*/  LDC.64 R22, c[0x0][0x588] ;  /* 0x00016200ff167b82 */ /* 0x000e240000000a00 */
[----:B0-----:R1:W5:Y:S01]  /*1210*/  LDG.E R22, desc[UR46][R22.64] ;  /* 0x0000002e16167981 */ /* 0x001362000c1e1900 */
[----:B------:R-:W-:Y:S05]  /*1220*/  BRA `(.L_x_13) ;  /* 0x0000000000087947 */ /* 0x000fea0003800000 */
.L_x_14:
[----:B------:R-:W-:Y:S02]  /*1230*/  ULDC UR4, c[0x0][0x580] ;  /* 0x0001600000047ab9 */ /* 0x000fe40000000800 */
[----:B------:R-:W-:-:S07]  /*1240*/  IMAD.U32 R22, RZ, RZ, UR4 ;  /* 0x00000004ff167e24 */ /* 0x000fce000f8e00ff */
.L_x_13:
[----:B------:R-:W-:Y:S02]  /*1250*/  ULDC.64 UR4, c[0x0][0x5a0] ;  /* 0x0001680000047ab9 */ /* 0x000fe40000000a00 */
[----:B------:R-:W-:-:S04]  /*1260*/  ISETP.NE.U32.AND P0, PT, RZ, UR4, PT ;  /* 0x00000004ff007c0c */ /* 0x000fc8000bf05070 */
[----:B------:R-:W-:-:S13]  /*1270*/  ISETP.NE.AND.EX P0, PT, RZ, UR5, PT, P0 ;  /* 0x00000005ff007c0c */ /* 0x000fda000bf05300 */
[----:B------:R-:W-:Y:S05]  /*1280*/  @!P0 BRA `(.L_x_15) ;  /* 0x00000000001c8947 */ /* 0x000fea0003800000 */
[----:B0-----:R-:W0:Y:S02]  /*1290*/  LDC.64 R4, c[0x0][0x5a0] ;  /* 0x00016800ff047b82 */ /* 0x001e240000000a00 */
[----:B0-----:R-:W2:Y:S02]  /*12a0*/  LDG.E.64 R4, desc[UR46][R4.64] ;  /* 0x0000002e04047981 */ /* 0x001ea4000c1e1b00 */
[----:B--2---:R-:W-:-:S04]  /*12b0*/  ISETP.NE.U32.AND P0, PT, R4, RZ, PT ;  /* 0x000000ff0400720c */ /* 0x004fc80003f05070 */
[----:B------:R-:W-:-:S13]  /*12c0*/  ISETP.NE.AND.EX P0, PT, R5, RZ, PT, P0 ;  /* 0x000000ff0500720c */ /* 0x000fda0003f05300 */
[----:B------:R-:W-:Y:S05]  /*12d0*/  @!P0 BRA `(.L_x_15) ;  /* 0x0000000000088947 */ /* 0x000fea0003800000 */
[----:B------:R0:W5:Y:S01]  /*12e0*/  LD.E R184, desc[UR46][R4.64] ;  /* 0x0000002e04b87980 */ /* 0x000162000c101900 */
[----:B------:R-:W-:Y:S05]  /*12f0*/  BRA `(.L_x_16) ;  /* 0x0000000000247947 */ /* 0x000fea0003800000 */
.L_x_15:
[----:B------:R-:W-:Y:S02]  /*1300*/  ULDC.64 UR4, c[0x0][0x590] ;  /* 0x0001640000047ab9 */ /* 0x000fe40000000a00 */
[----:B------:R-:W-:-:S04]  /*1310*/  ISETP.NE.U32.AND P0, PT, RZ, UR4, PT ;  /* 0x00000004ff007c0c */ /* 0x000fc8000bf05070 */
[----:B------:R-:W-:-:S13]  /*1320*/  ISETP.NE.AND.EX P0, PT, RZ, UR5, PT, P0 ;  /* 0x00000005ff007c0c */ /* 0x000fda000bf05300 */
[----:B------:R-:W-:Y:S05]  /*1330*/  @!P0 BRA `(.L_x_17) ;  /* 0x00000000000c8947 */ /* 0x000fea0003800000 */
[----:B------:R-:W2:Y:S02]  /*1340*/  LDC.64 R184, c[0x0][0x590] ;  /* 0x00016400ffb87b82 */ /* 0x000ea40000000a00 */
[----:B--2---:R2:W5:Y:S01]  /*1350*/  LDG.E R184, desc[UR46][R184.64] ;  /* 0x0000002eb8b87981 */ /* 0x004562000c1e1900 */
[----:B------:R-:W-:Y:S05]  /*1360*/  BRA `(.L_x_16) ;  /* 0x0000000000087947 */ /* 0x000fea0003800000 */
.L_x_17:
[----:B------:R-:W-:Y:S02]  /*1370*/  ULDC UR4, c[0x0][0x584] ;  /* 0x0001610000047ab9 */ /* 0x000fe40000000800 */
[----:B------:R-:W-:-:S07]  /*1380*/  IMAD.U32 R184, RZ, RZ, UR4 ;  /* 0x00000004ffb87e24 */ /* 0x000fce000f8e00ff */
.L_x_16:
[----:B------:R-:W-:-:S13]  /*1390*/  LOP3.LUT P0, RZ, R0, 0xff, RZ, 0xc0, !PT ;  /* 0x000000ff00ff7812 */ /* 0x000fda000780c0ff */
[----:B------:R-:W-:Y:S05]  /*13a0*/  @!P0 EXIT ;  /* 0x000000000000894d */ /* 0x000fea0003800000 */
[----:B------:R-:W-:Y:S01]  /*13b0*/  ULDC UR4, c[0x0][0x28c] ;  /* 0x0000a30000047ab9 */ /* 0x000fe20000000800 */
[----:B------:R-:W-:Y:S01]  /*13c0*/  UMOV UR36, URZ ;  /* 0x0000003f00247c82 */ /* 0x000fe20008000000 */
[----:B------:R-:W-:Y:S01]  /*13d0*/  UIADD3 UR4, UR4, 0x3f, URZ ;  /* 0x0000003f04047890 */ /* 0x000fe2000fffe03f */
[----:B------:R-:W-:-:S03]  /*13e0*/  UMOV UR37, URZ ;  /* 0x0000003f00257c82 */ /* 0x000fc60008000000 */
[----:B------:R-:W-:-:S04]  /*13f0*/  USHF.R.S32.HI UR5, URZ, 0x1f, UR4 ;  /* 0x0000001f3f057899 */ /* 0x000fc80008011404 */
[----:B------:R-:W-:-:S04]  /*1400*/  ULEA.HI UR5, UR5, UR4, URZ, 0x6 ;  /* 0x0000000405057291 */ /* 0x000fc8000f8f303f */
[----:B------:R-:W-:-:S12]  /*1410*/  USHF.R.S32.HI UR43, URZ, 0x6, UR5 ;  /* 0x000000063f2b7899 */ /* 0x000fd80008011405 */
.L_x_359:
[----:B------:R-:W-:Y:S01]  /*1420*/  LOP3.LUT R0, R2, 0x80, RZ, 0xc0, !PT ;  /* 0x0000008002007812 */ /* 0x000fe200078ec0ff */
[----:B---3--:R-:W3:Y:S01]  /*1430*/  S2UR UR7, SR_CgaCtaId ;  /* 0x00000000000779c3 */ /* 0x008ee20000008800 */
[----:B------:R-:W-:Y:S02]  /*1440*/  UMOV UR6, 0x400 ;  /* 0x0000040000067882 */ /* 0x000fe40000000000 */
[----:B------:R-:W-:-:S06]  /*1450*/  SHF.R.U32.HI R0, RZ, 0x7, R0 ;  /* 0x00000007ff007819 */ /* 0x000fcc0000011600 */
[----:B------:R-:W4:Y:S01]  /*1460*/  SHFL.IDX PT, R0, R0, RZ, 0x1f ;  /* 0x00001fff00007589 */ /* 0x000f2200000e0000 */
[----:B---3--:R-:W-:Y:S01]  /*1470*/  ULEA UR6, UR7, UR6, 0x18 ;  /* 0x0000000607067291 */ /* 0x008fe2000f8ec03f */
[----:B----4-:R-:W-:-:S13]  /*1480*/  R2UR UR4, R0 ;  /* 0x00000000000472ca */ /* 0x010fda00000e0000 */
[----:B------:R-:W-:-:S04]  /*1490*/  ULEA.HI UR5, UR4, UR4, URZ, 0x1 ;  /* 0x0000000404057291 */ /* 0x000fc8000f8f083f */
[----:B------:R-:W-:-:S04]  /*14a0*/  ULOP3.LUT UR5, UR5, 0xffffe, URZ, 0xc0, !UPT ;  /* 0x000ffffe05057892 */ /* 0x000fc8000f8ec03f */
[----:B------:R-:W-:-:S03]  /*14b0*/  UIADD3 UR5, UR4, -UR5, URZ ;  /* 0x8000000504057290 */ /* 0x000fc6000fffe03f */
[----:B------:R-:W-:Y:S01]  /*14c0*/  ULDC UR4, c[0x0][0x28c] ;  /* 0x0000a30000047ab9 */ /* 0x000fe20000000800 */
[----:B------:R-:W-:Y:S01]  /*14d0*/  ULEA UR5, UR5, UR6, 0xc ;  /* 0x0000000605057291 */ /* 0x000fe2000f8e603f */
[----:B------:R-:W-:-:S03]  /*14e0*/  ISETP.LT.AND P0, PT, RZ, UR4, PT ;  /* 0x00000004ff007c0c */ /* 0x000fc6000bf01270 */
[----:B------:R-:W-:-:S04]  /*14f0*/  UIADD3 UR5, UR5, 0x180, URZ ;  /* 0x0000018005057890 */ /* 0x000fc8000fffe03f */
[----:B------:R-:W-:-:S04]  /*1500*/  USHF.R.U32.HI UR5, URZ, 0x4, UR5 ;  /* 0x000000043f057899 */ /* 0x000fc80008011605 */
[----:B------:R-:W-:-:S04]  /*1510*/  ULOP3.LUT UR5, UR5, 0x3fff, URZ, 0xc0, !UPT ;  /* 0x00003fff05057892 */ /* 0x000fc8000f8ec03f */
[----:B------:R-:W-:Y:S01]  /*1520*/  ULOP3.LUT UR44, UR5, 0x10000, URZ, 0xfc, !UPT ;  /* 0x00010000052c7892 */ /* 0x000fe2000f8efc3f */
[----:B0-2---:R-:W-:Y:S11]  /*1530*/  @P0 BRA `(.L_x_18) ;  /* 0x0000000000400947 */ /* 0x005ff60003800000 */
[----:B------:R-:W-:Y:S01]  /*1540*/  MOV R0, 0x0 ;  /* 0x0000000000007802 */ /* 0x000fe20000000f00 */
[----:B------:R-:W-:Y:S01]  /*1550*/  ULDC.64 UR4, c[0x4][0x68] ;  /* 0x01001a0000047ab9 */ /* 0x000fe20000000a00 */
[----:B------:R-:W-:Y:S01]  /*1560*/  ULDC.64 UR6, c[0x4][0x8] ;  /* 0x0100020000067ab9 */ /* 0x000fe20000000a00 */
[----:B0-----:R-:W-:Y:S01]  /*1570*/  IMAD.U32 R4, RZ, RZ, UR4 ;  /* 0x00000004ff047e24 */ /* 0x001fe2000f8e00ff */
[----:B------:R0:W3:Y:S01]  /*1580*/  LDC.64 R14, c[0x4][R0] ;  /* 0x01000000000e7b82 */ /* 0x0000e20000000a00 */
[----:B------:R-:W-:Y:S01]  /*1590*/  IMAD.U32 R5, RZ, RZ, UR5 ;  /* 0x00000005ff057e24 */ /* 0x000fe2000f8e00ff */
[----:B------:R-:W-:Y:S01]  /*15a0*/  ULDC.64 UR4, c[0x4][0x70] ;  /* 0x01001c0000047ab9 */ /* 0x000fe20000000a00 */
[----:B------:R-:W-:Y:S02]  /*15b0*/  IMAD.U32 R10, RZ, RZ, UR6 ;  /* 0x00000006ff0a7e24 */ /* 0x000fe4000f8e00ff */
[----:B------:R-:W-:Y:S02]  /*15c0*/  IMAD.U32 R6, RZ, RZ, UR4 ;  /* 0x00000004ff067e24 */ /* 0x000fe4000f8e00ff */
[----:B------:R-:W-:-:S02]  /*15d0*/  IMAD.U32 R7, RZ, RZ, UR5 ;  /* 0x00000005ff077e24 */ /* 0x000fc4000f8e00ff */
[----:B------:R-:W-:Y:S02]  /*15e0*/  IMAD.U32 R11, RZ, RZ, UR7 ;  /* 0x00000007ff0b7e24 */ /* 0x000fe4000f8e00ff */
[----:B------:R-:W-:Y:S02]  /*15f0*/  IMAD.MOV.U32 R8, RZ, RZ, 0x1e1 ;  /* 0x000001e1ff087424 */ /* 0x000fe400078e00ff */
[----:B------:R-:W-:Y:S02]  /*1600*/  IMAD.MOV.U32 R12, RZ, RZ, 0x1 ;  /* 0x00000001ff0c7424 */ /* 0x000fe400078e00ff */
[----:B0-----:R-:W-:-:S07]  /*1610*/  IMAD.MOV.U32 R13, RZ, RZ, RZ ;  /* 0x000000ffff0d7224 */ /* 0x001fce00078e00ff */
[----:B------:R-:W-:-:S07]  /*1620*/  LEPC R20, `(.L_x_18) ;  /* 0x000000001014794e */ /* 0x000fce0000000000 */
[----:B-123-5:R-:W-:Y:S05]  /*1630*/  CALL.ABS.NOINC R14 ;  /* 0x000000000e007343 */ /* 0x02efea0003c00000 */
.L_x_18:
[----:B------:R-:W-:-:S06]  /*1640*/  ULOP3.LUT UR4, UR38, 0x1, URZ, 0xfc, !UPT ;  /* 0x0000000126047892 */ /* 0x000fcc000f8efc3f */
[----:B------:R-:W-:-:S05]  /*1650*/  IMAD.U32 R0, RZ, RZ, UR4 ;  /* 0x00000004ff007e24 */ /* 0x000fca000f8e00ff */
[----:B------:R-:W-:-:S13]  /*1660*/  ISETP.NE.AND P0, PT, R0, 0x3, PT ;  /* 0x000000030000780c */ /* 0x000fda0003f05270 */
[----:B------:R-:W-:Y:S05]  /*1670*/  @!P0 BRA `(.L_x_19) ;  /* 0x0000000000048947 */ /* 0x000fea0003800000 */
[----:B------:R-:W-:Y:S01]  /*1680*/  BPT.TRAP 0x1 ;  /* 0x000000040000795c */ /* 0x000fe20000300000 */
.L_x_19:
[----:B------:R-:W3:Y:S01]  /*1690*/  S2UR UR5, SR_CgaCtaId ;  /* 0x00000000000579c3 */ /* 0x000ee20000008800 */
[----:B------:R-:W-:Y:S01]  /*16a0*/  UMOV UR4, 0x400 ;  /* 0x0000040000047882 */ /* 0x000fe20000000000 */
[----:B------:R-:W-:Y:S02]  /*16b0*/  IMAD.U32 R0, RZ, RZ, UR36 ;  /* 0x00000024ff007e24 */ /* 0x000fe4000f8e00ff */
[----:B0-----:R-:W-:-:S03]  /*16c0*/  IMAD.U32 R4, RZ, RZ, UR37 ;  /* 0x00000025ff047e24 */ /* 0x001fc6000f8e00ff */
[----:B------:R-:W-:Y:S01]  /*16d0*/  SHF.L.U32 R0, R0, 0x1f, RZ ;  /* 0x0000001f00007819 */ /* 0x000fe200000006ff */
[----:B---3--:R-:W-:-:S06]  /*16e0*/  ULEA UR4, UR5, UR4, 0x18 ;  /* 0x0000000405047291 */ /* 0x008fcc000f8ec03f */
[----:B------:R-:W-:-:S04]  /*16f0*/  IMAD.U32 R5, RZ, RZ, UR4 ;  /* 0x00000004ff057e24 */ /* 0x000fc8000f8e00ff */
[----:B------:R-:W-:-:S04]  /*1700*/  IMAD R3, R4, 0x8, R5 ;  /* 0x0000000804037824 */ /* 0x000fc800078e0205 */
[----:B------:R0:W3:Y:S01]  /*1710*/  SYNCS.PHASECHK.TRANS64.TRYWAIT P1, [R3+URZ], R0 ;  /* 0x00000000030075a7 */ /* 0x0000e2000802017f */
[----:B------:R-:W-:Y:S05]  /*1720*/  @!P0 BRA `(.L_x_20) ;  /* 0x0000000000048947 */ /* 0x000fea0003800000 */
[----:B------:R-:W-:Y:S01]  /*1730*/  BPT.TRAP 0x1 ;  /* 0x000000040000795c */ /* 0x000fe20000300000 */
.L_x_20:
[----:B---3--:R-:W-:Y:S05]  /*1740*/  @P1 BRA `(.L_x_21) ;  /* 0x0000000000081947 */ /* 0x008fea0003800000 */
[----:B------:R-:W3:Y:S02]  /*1750*/  SYNCS.PHASECHK.TRANS64.TRYWAIT P1, [R3+URZ], R0 ;  /* 0x00000000030075a7 */ /* 0x000ee4000802017f */
[----:B---3--:R-:W-:Y:S05]  /*1760*/  @!P1 BRA `(.L_x_22) ;  /* 0x000000b000dc9947 */ /* 0x008fea0003800000 */
.L_x_21:
[----:B------:R-:W-:-:S04]  /*1770*/  UISETP.LT.AND UP0, UPT, UR43, 0x1, UPT ;  /* 0x000000012b00788c */ /* 0x000fc8000bf01270 */
[----:B------:R-:W-:-:S06]  /*1780*/  USEL UR4, UR43, 0x1, UP0 ;  /* 0x000000012b047887 */ /* 0x000fcc0008000000 */
[----:B0--3--:R-:W-:Y:S01]  /*1790*/  IMAD.U32 R0, RZ, RZ, UR4 ;  /* 0x00000004ff007e24 */ /* 0x009fe2000f8e00ff */
[----:B------:R-:W-:Y:S05]  /*17a0*/  WARPSYNC.ALL ;  /* 0x0000000000007948 */ /* 0x000fea0003800000 */
[----:B------:R-:W-:-:S04]  /*17b0*/  IADD3 R0, -R0, UR43, RZ ;  /* 0x0000002b00007c10 */ /* 0x000fc8000fffe1ff */
[----:B------:R-:W-:Y:S02]  /*17c0*/  ISETP.GE.AND P1, PT, R0, 0x1, PT ;  /* 0x000000010000780c */ /* 0x000fe40003f26270 */
[----:B------:R-:W-:Y:S01]  /*17d0*/  R2UR UR4, R5 ;  /* 0x00000000050472ca */ /* 0x000fe200000e0000 */
[----:B------:R-:W-:Y:S01]  /*17e0*/  ULEA UR25, UR37, UR44, 0xa ;  /* 0x0000002c25197291 */ /* 0x000fe2000f8e503f */
[----:B------:R-:W-:Y:S01]  /*17f0*/  WARPGROUP.ARRIVE ;  /* 0x00000000000079c5 */ /* 0x000fe20000000000 */
[----:B------:R-:W-:Y:S01]  /*1800*/  UMOV UR5, 0x80000020 ;  /* 0x8000002000057882 */ /* 0x000fe20000000000 */
[----:B------:R-:W-:Y:S01]  /*1810*/  UMOV UR7, 0x80000020 ;  /* 0x8000002000077882 */ /* 0x000fe20000000000 */
[----:B------:R-:W-:Y:S01]  /*1820*/  UMOV UR9, UR5 ;  /* 0x0000000500097c82 */ /* 0x000fe20008000000 */
[----:B------:R-:W-:Y:S01]  /*1830*/  UMOV UR11, 0x80000020 ;  /* 0x80000020000b7882 */ /* 0x000fe20000000000 */
[----:B------:R-:W-:Y:S01]  /*1840*/  UMOV UR13, UR5 ;  /* 0x00000005000d7c82 */ /* 0x000fe20008000000 */
[----:B------:R-:W-:Y:S01]  /*1850*/  UMOV UR15, 0x80000020 ;  /* 0x80000020000f7882 */ /* 0x000fe20000000000 */
[----:B------:R-:W-:Y:S01]  /*1860*/  UMOV UR17, UR5 ;  /* 0x0000000500117c82 */ /* 0x000fe20008000000 */
[----:B------:R-:W-:Y:S01]  /*1870*/  UMOV UR19, 0x80000020 ;  /* 0x8000002000137882 */ /* 0x000fe20000000000 */
[----:B------:R-:W-:Y:S01]  /*1880*/  UMOV UR21, UR5 ;  /* 0x0000000500157c82 */ /* 0x000fe20008000000 */
[----:B------:R-:W-:Y:S01]  /*1890*/  UMOV UR23, 0x80000020 ;  /* 0x8000002000177882 */ /* 0x000fe20000000000 */
[----:B------:R-:W-:-:S04]  /*18a0*/  UIADD3 UR4, UR4, 0x20180, URZ ;  /* 0x0002018004047890 */ /* 0x000fc8000fffe03f */
[----:B------:R-:W-:-:S04]  /*18b0*/  USHF.R.U32.HI UR4, URZ, 0x4, UR4 ;  /* 0x000000043f047899 */ /* 0x000fc80008011604 */
[----:B------:R-:W-:-:S04]  /*18c0*/  ULOP3.LUT UR4, UR4, 0x3fff, URZ, 0xc0, !UPT ;  /* 0x00003fff04047892 */ /* 0x000fc8000f8ec03f */
[----:B------:R-:W-:-:S03]  /*18d0*/  ULOP3.LUT UR24, UR4, 0x10000, URZ, 0xfc, !UPT ;  /* 0x0001000004187892 */ /* 0x000fc6000f8efc3f */
[----:B------:R-:W-:Y:S01]  /*18e0*/  UMOV UR4, UR25 ;  /* 0x0000001900047c82 */ /* 0x000fe20008000000 */
[----:B------:R-:W-:Y:S01]  /*18f0*/  UIMAD UR26, UR37, 0x280, UR24 ;  /* 0x00000280251a78a4 */ /* 0x000fe2000f8e0218 */
[----:B------:R-:W-:Y:S01]  /*1900*/  UMOV UR8, UR4 ;  /* 0x0000000400087c82 */ /* 0x000fe20008000000 */
[----:B------:R-:W-:Y:S02]  /*1910*/  UMOV UR12, UR4 ;  /* 0x00000004000c7c82 */ /* 0x000fe40008000000 */
[----:B------:R-:W-:Y:S02]  /*1920*/  UIADD3 UR10, UR26, 0x80, URZ ;  /* 0x000000801a0a7890 */ /* 0x000fe4000fffe03f */
[----:B------:R-:W-:Y:S02]  /*1930*/  UIADD3 UR14, UR26, 0x100, URZ ;  /* 0x000001001a0e7890 */ /* 0x000fe4000fffe03f */
[----:B------:R-:W-:Y:S01]  /*1940*/  UMOV UR6, UR26 ;  /* 0x0000001a00067c82 */ /* 0x000fe20008000000 */
[----:B------:R-:W-:Y:S01]  /*1950*/  UIADD3 UR18, UR26, 0x180, URZ ;  /* 0x000001801a127890 */ /* 0x000fe2000fffe03f */
[----:B------:R-:W-:Y:S01]  /*1960*/  IGMMA.64x32x32.S8.S8 R168, gdesc[UR4], RZ, !UPT, gsb0 ;  /* 0x0120000004a879f1 */ /* 0x000fe2000c0410ff */
[----:B------:R-:W-:Y:S01]  /*1970*/  UMOV UR16, UR4 ;  /* 0x0000000400107c82 */ /* 0x000fe20008000000 */
[----:B------:R-:W-:Y:S01]  /*1980*/  UIADD3 UR22, UR26, 0x200, URZ ;  /* 0x000002001a167890 */ /* 0x000fe2000fffe03f */
[----:B------:R-:W-:Y:S01]  /*1990*/  UMOV UR20, UR4 ;  /* 0x0000000400147c82 */ /* 0x000fe20008000000 */
[----:B------:R-:W-:Y:S01]  /*19a0*/  UIADD3 UR4, UR25, 0x2, URZ ;  /* 0x0000000219047890 */ /* 0x000fe2000fffe03f */
[----:B------:R-:W-:Y:S01]  /*19b0*/  UMOV UR5, 0x80000020 ;  /* 0x8000002000057882 */ /* 0x000fe20000000000 */
[----:B------:R-:W-:-:S02]  /*19c0*/  WARPGROUP.DEPBAR.LE gsb0, 0x0 ;  /* 0x00008000000079c5 */ /* 0x000fc40000010000 */
[----:B------:R-:W-:-:S06]  /*19d0*/  WARPGROUP.ARRIVE ;  /* 0x00000000000079c5 */ /* 0x000fcc0000000000 */
[----:B------:R-:W-:Y:S01]  /*19e0*/  IGMMA.64x32x32.S8.S8 R136, gdesc[UR8], RZ, !UPT, gsb0 ;  /* 0x01200000088879f1 */ /* 0x000fe2000c0410ff */
[----:B------:R-:W-:Y:S02]  /*19f0*/  UIADD3 UR8, UR25, 0x200, URZ ;  /* 0x0000020019087890 */ /* 0x000fe4000fffe03f */
[----:B------:R-:W-:Y:S01]  /*1a00*/  UIADD3 UR25, UR25, 0x202, URZ ;  /* 0x0000020219197890 */ /* 0x000fe2000fffe03f */
[----:B------:R-:W-:Y:S02]  /*1a10*/  WARPGROUP.DEPBAR.LE gsb0, 0x0 ;  /* 0x00008000000079c5 */ /* 0x000fe40000010000 */
[----:B------:R-:W-:-:S06]  /*1a20*/  WARPGROUP.ARRIVE ;  /* 0x00000000000079c5 */ /* 0x000fcc0000000000 */
[----:B------:R-:W-:Y:S03]  /*1a30*/  IGMMA.64x32x32.S8.S8 R104, gdesc[UR12], RZ, !UPT, gsb0 ;  /* 0x012000000c6879f1 */ /* 0x000fe6000c0410ff */
[----:B------:R-:W-:Y:S02]  /*1a40*/  WARPGROUP.DEPBAR.LE gsb0, 0x0 ;  /* 0x00008000000079c5 */ /* 0x000fe40000010000 */
[----:B------:R-:W-:-:S06]  /*1a50*/  WARPGROUP.ARRIVE ;  /* 0x00000000000079c5 */ /* 0x000fcc0000000000 */
[----:B------:R-:W-:Y:S03]  /*1a60*/  IGMMA.64x32x32.S8.S8 R72, gdesc[UR16], RZ, !UPT, gsb0 ;  /* 0x01200000104879f1 */ /* 0x000fe6000c0410ff */
[----:B------:R-:W-:Y:S02]  /*1a70*/  WARPGROUP.DEPBAR.LE gsb0, 0x0 ;  /* 0x00008000000079c5 */ /* 0x000fe40000010000 */
[----:B------:R-:W-:-:S06]  /*1a80*/  WARPGROUP.ARRIVE ;  /* 0x00000000000079c5 */ /* 0x000fcc0000000000 */
[----:B------:R-:W-:Y:S01]  /*1a90*/  IGMMA.64x32x32.S8.S8 R40, gdesc[UR20], RZ, !UPT, gsb0 ;  /* 0x01200000142879f1 */ /* 0x000fe2000c0410ff */
[----:B------:R-:W-:Y:S01]  /*1aa0*/  UMOV UR20, UR8 ;  /* 0x0000000800147c82 */ /* 0x000fe20008000000 */
[----:B------:R-:W-:Y:S01]  /*1ab0*/  UMOV UR21, 0x80000020 ;  /* 0x8000002000157882 */ /* 0x000fe20000000000 */
[----:B------:R-:W-:Y:S01]  /*1ac0*/  UMOV UR16, UR20 ;  /* 0x0000001400107c82 */ /* 0x000fe20008000000 */
[----:B------:R-:W-:Y:S01]  /*1ad0*/  UMOV UR17, UR21 ;  /* 0x0000001500117c82 */ /* 0x000fe20008000000 */
[----:B------:R-:W-:Y:S01]  /*1ae0*/  UMOV UR12, UR20 ;  /* 0x00000014000c7c82 */ /* 0x000fe20008000000 */
[----:B------:R-:W-:Y:S01]  /*1af0*/  UMOV UR13, UR21 ;  /* 0x00000015000d7c82 */ /* 0x000fe20008000000 */
[----:B------:R-:W-:Y:S01]  /*1b00*/  UMOV UR8, UR20 ;  /* 0x0000001400087c82 */ /* 0x000fe20008000000 */
[----:B------:R-:W-:Y:S01]  /*1b10*/  UMOV UR9, UR21 ;  /* 0x0000001500097c82 */ /* 0x000fe20008000000 */
[----:B------:R-:W-:Y:S02]  /*1b20*/  WARPGROUP.DEPBAR.LE gsb0, 0x0 ;  /* 0x00008000000079c5 */ /* 0x000fe40000010000 */
[----:B------:R-:W-:-:S06]  /*1b30*/  WARPGROUP.ARRIVE ;  /* 0x00000000000079c5 */ /* 0x000fcc0000000000 */
[----:B------:R-:W-:Y:S01]  /*1b40*/  IGMMA.64x32x32.S8.S8 R24, gdesc[UR20], RZ, !UPT, gsb0 ;  /* 0x01200000141879f1 */ /* 0x000fe2000c0410ff */
[----:B------:R-:W-:Y:S01]  /*1b50*/  UMOV UR22, UR6 ;  /* 0x0000000600167c82 */ /* 0x000fe20008000000 */
[----:B------:R-:W-:Y:S01]  /*1b60*/  UMOV UR23, UR7 ;  /* 0x0000000700177c82 */ /* 0x000fe20008000000 */
[----:B------:R-:W-:Y:S01]  /*1b70*/  UIADD3 UR6, UR26, 0x2, URZ ;  /* 0x000000021a067890 */ /* 0x000fe2000fffe03f */
[----:B------:R-:W-:Y:S01]  /*1b80*/  UMOV UR7, 0x80000020 ;  /* 0x8000002000077882 */ /* 0x000fe20000000000 */
[----:B------:R-:W-:Y:S02]  /*1b90*/  WARPGROUP.DEPBAR.LE gsb0, 0x0 ;  /* 0x00008000000079c5 */ /* 0x000fe40000010000 */
[----:B------:R-:W-:-:S06]  /*1ba0*/  WARPGROUP.ARRIVE ;  /* 0x00000000000079c5 */ /* 0x000fcc0000000000 */
[----:B------:R-:W-:Y:S01]  /*1bb0*/  IGMMA.64x32x32.S8.S8 R56, gdesc[UR16], RZ, !UPT, gsb0 ;  /* 0x01200000103879f1 */ /* 0x000fe2000c0410ff */
[----:B------:R-:W-:Y:S01]  /*1bc0*/  UIADD3 UR18, UR26, 0x182, URZ ;  /* 0x000001821a127890 */ /* 0x000fe2000fffe03f */
[----:B------:R-:W-:Y:S01]  /*1bd0*/  UMOV UR16, UR4 ;  /* 0x0000000400107c82 */ /* 0x000fe20008000000 */
[----:B------:R-:W-:Y:S01]  /*1be0*/  UMOV UR17, UR5 ;  /* 0x0000000500117c82 */ /* 0x000fe20008000000 */
        /* <DEDUP_REMOVED lines=24> */
[----:B------:R-:W-:Y:S03]  /*1d70*/  IGMMA.64x32x32.S8.S8 R168, gdesc[UR4], R168, gsb0 ;  /* 0x0120000004a879f1 */ /* 0x000fe600080410a8 */
        /* <DEDUP_REMOVED lines=11> */
[----:B------:R-:W-:Y:S01]  /*1e30*/  IGMMA.64x32x32.S8.S8 R40, gdesc[UR20], R40, gsb0 ;  /* 0x01200000142879f1 */ /* 0x000fe20008041028 */
        /* <DEDUP_REMOVED lines=8> */
[----:B------:R-:W-:Y:S01]  /*1ec0*/  UMOV UR4, UR20 ;  /* 0x0000001400047c82 */ /* 0x000fe20008000000 */
[----:B------:R-:W-:Y:S01]  /*1ed0*/  UMOV UR5, UR21 ;  /* 0x0000001500057c82 */ /* 0x000fe20008000000 */
[----:B------:R-:W-:-:S02]  /*1ee0*/  WARPGROUP.DEPBAR.LE gsb0, 0x0 ;  /* 0x00008000000079c5 */ /* 0x000fc40000010000 */
        /* <DEDUP_REMOVED lines=15> */
[----:B------:R-:W-:Y:S05]  /*1fe0*/  @!P1 BRA `(.L_x_23) ;  /* 0x0000000800a49947 */ /* 0x000fea0003800000 */
[----:B------:R-:W-:Y:S02]  /*1ff0*/  UIADD3 UR26, UR37, 0x1, URZ ;  /* 0x00000001251a7890 */ /* 0x000fe4000fffe03f */
[----:B------:R-:W-:Y:S02]  /*2000*/  UMOV UR25, UR37 ;  /* 0x0000002500197c82 */ /* 0x000fe40008000000 */
[----:B------:R-:W-:-:S04]  /*2010*/  UISETP.NE.AND UP0, UPT, UR26, 0x8, UPT ;  /* 0x000000081a00788c */ /* 0x000fc8000bf05270 */
[----:B------:R-:W-:Y:S02]  /*2020*/  USEL UR4, URZ, 0x1, UP0 ;  /* 0x000000013f047887 */ /* 0x000fe40008000000 */
[----:B------:R-:W-:Y:S02]  /*2030*/  USEL UR26, UR26, URZ, UP0 ;  /* 0x0000003f1a1a7287 */ /* 0x000fe40008000000 */
[----:B------:R-:W-:-:S06]  /*2040*/  ULOP3.LUT UR4, UR36, UR4, URZ, 0x3c, !UPT ;  /* 0x0000000424047292 */ /* 0x000fcc000f8e3c3f */
[----:B------:R-:W-:-:S07]  /*2050*/  IMAD.U32 R6, RZ, RZ, UR4 ;  /* 0x00000004ff067e24 */ /* 0x000fce000f8e00ff */
.L_x_30:
[----:B------:R-:W-:Y:S05]  /*2060*/  @!P0 BRA `(.L_x_24) ;  /* 0x0000000000048947 */ /* 0x000fea0003800000 */
[----:B------:R-:W-:Y:S01]  /*2070*/  BPT.TRAP 0x1 ;  /* 0x000000040000795c */ /* 0x000fe20000300000 */
.L_x_24:
[----:B------:R-:W0:Y:S01]  /*2080*/  S2UR UR5, SR_CgaCtaId ;  /* 0x00000000000579c3 */ /* 0x000e220000008800 */
[----:B------:R-:W-:Y:S01]  /*2090*/  UMOV UR4, 0x400 ;  /* 0x0000040000047882 */ /* 0x000fe20000000000 */
[----:B------:R-:W-:Y:S01]  /*20a0*/  IMAD.U32 R4, RZ, RZ, UR26 ;  /* 0x0000001aff047e24 */ /* 0x000fe2000f8e00ff */
[----:B------:R-:W-:Y:S01]  /*20b0*/  SHF.L.U32 R3, R6, 0x1f, RZ ;  /* 0x0000001f06037819 */ /* 0x000fe200000006ff */
[----:B0-----:R-:W-:-:S06]  /*20c0*/  ULEA UR4, UR5, UR4, 0x18 ;  /* 0x0000000405047291 */ /* 0x001fcc000f8ec03f */
[----:B------:R-:W-:-:S04]  /*20d0*/  IMAD.U32 R5, RZ, RZ, UR4 ;  /* 0x00000004ff057e24 */ /* 0x000fc8000f8e00ff */
[----:B------:R-:W-:-:S04]  /*20e0*/  IMAD R4, R4, 0x8, R5 ;  /* 0x0000000804047824 */ /* 0x000fc800078e0205 */
[----:B------:R0:W3:Y:S01]  /*20f0*/  SYNCS.PHASECHK.TRANS64.TRYWAIT P1, [R4+URZ], R3 ;  /* 0x00000003040075a7 */ /* 0x0000e2000802017f */
[----:B------:R-:W-:Y:S05]  /*2100*/  @!P0 BRA `(.L_x_25) ;  /* 0x0000000000048947 */ /* 0x000fea0003800000 */
[----:B------:R-:W-:Y:S01]  /*2110*/  BPT.TRAP 0x1 ;  /* 0x000000040000795c */ /* 0x000fe20000300000 */
.L_x_25:
[----:B---3--:R-:W-:Y:S05]  /*2120*/  @P1 BRA `(.L_x_26) ;  /* 0x0000000000081947 */ /* 0x008fea0003800000 */
[----:B------:R-:W3:Y:S02]  /*2130*/  SYNCS.PHASECHK.TRANS64.TRYWAIT P1, [R4+URZ], R3 ;  /* 0x00000003040075a7 */ /* 0x000ee4000802017f */
[----:B---3--:R-:W-:Y:S05]  /*2140*/  @!P1 BRA `(.L_x_27) ;  /* 0x000000a800789947 */ /* 0x008fea0003800000 */
.L_x_26:
[----:B------:R-:W-:Y:S01]  /*2150*/  ULEA UR27, UR26, UR44, 0xa ;  /* 0x0000002c1a1b7291 */ /* 0x000fe2000f8e503f */
[----:B------:R-:W-:Y:S01]  /*2160*/  WARPGROUP.ARRIVE ;  /* 0x00000000000079c5 */ /* 0x000fe20000000000 */
[----:B------:R-:W-:Y:S01]  /*2170*/  UIMAD UR28, UR26, 0x280, UR24 ;  /* 0x000002801a1c78a4 */ /* 0x000fe2000f8e0218 */
[----:B------:R-:W-:Y:S01]  /*2180*/  UMOV UR5, 0x80000020 ;  /* 0x8000002000057882 */ /* 0x000fe20000000000 */
[----:B------:R-:W-:Y:S02]  /*2190*/  UMOV UR7, 0x80000020 ;  /* 0x8000002000077882 */ /* 0x000fe40000000000 */
[----:B------:R-:W-:Y:S01]  /*21a0*/  UIADD3 UR10, UR28, 0x80, URZ ;  /* 0x000000801c0a7890 */ /* 0x000fe2000fffe03f */
[----:B------:R-:W-:Y:S02]  /*21b0*/  UMOV UR4, UR27 ;  /* 0x0000001b00047c82 */ /* 0x000fe40008000000 */
[----:B------:R-:W-:Y:S01]  /*21c0*/  UMOV UR6, UR28 ;  /* 0x0000001c00067c82 */ /* 0x000fe20008000000 */
[----:B------:R-:W-:Y:S01]  /*21d0*/  UMOV UR8, UR4 ;  /* 0x0000000400087c82 */ /* 0x000fe20008000000 */
[----:B------:R-:W-:Y:S01]  /*21e0*/  IGMMA.64x32x32.S8.S8 R168, gdesc[UR4], R168, gsb0 ;  /* 0x0120000004a879f1 */ /* 0x000fe200080410a8 */
[----:B------:R-:W-:Y:S01]  /*21f0*/  UMOV UR9, UR5 ;  /* 0x0000000500097c82 */ /* 0x000fe20008000000 */
[----:B------:R-:W-:Y:S01]  /*2200*/  UMOV UR11, 0x80000020 ;  /* 0x80000020000b7882 */ /* 0x000fe20000000000 */
[----:B------:R-:W-:Y:S01]  /*2210*/  UIADD3 UR14, UR28, 0x100, URZ ;  /* 0x000001001c0e7890 */ /* 0x000fe2000fffe03f */
[----:B------:R-:W-:Y:S01]  /*2220*/  UMOV UR12, UR4 ;  /* 0x00000004000c7c82 */ /* 0x000fe20008000000 */
        /* <DEDUP_REMOVED lines=11> */
[----:B------:R-:W-:Y:S01]  /*22e0*/  UMOV UR5, 0x80000020 ;  /* 0x8000002000057882 */ /* 0x000fe20000000000 */
[----:B------:R-:W-:-:S02]  /*22f0*/  WARPGROUP.DEPBAR.LE gsb0, 0x0 ;  /* 0x00008000000079c5 */ /* 0x000fc40000010000 */
[----:B------:R-:W-:-:S06]  /*2300*/  WARPGROUP.ARRIVE ;  /* 0x00000000000079c5 */ /* 0x000fcc0000000000 */
[----:B------:R-:W-:Y:S01]  /*2310*/  IGMMA.64x32x32.S8.S8 R136, gdesc[UR8], R136, gsb0 ;  /* 0x01200000088879f1 */ /* 0x000fe20008041088 */
[----:B------:R-:W-:Y:S02]  /*2320*/  UIADD3 UR8, UR27, 0x200, URZ ;  /* 0x000002001b087890 */ /* 0x000fe4000fffe03f */
[----:B------:R-:W-:Y:S01]  /*2330*/  UIADD3 UR27, UR27, 0x202, URZ ;  /* 0x000002021b1b7890 */ /* 0x000fe2000fffe03f */
        /* <DEDUP_REMOVED lines=19> */
[----:B------:R-:W-:Y:S01]  /*2470*/  IGMMA.64x32x32.S8.S8 R24, gdesc[UR20], R24, gsb0 ;  /* 0x01200000141879f1 */ /* 0x000fe20008041018 */
[----:B------:R-:W-:Y:S01]  /*2480*/  UMOV UR22, UR6 ;  /* 0x0000000600167c82 */ /* 0x000fe20008000000 */
[----:B------:R-:W-:Y:S01]  /*2490*/  UMOV UR23, UR7 ;  /* 0x0000000700177c82 */ /* 0x000fe20008000000 */
[----:B------:R-:W-:Y:S01]  /*24a0*/  UIADD3 UR6, UR28, 0x2, URZ ;  /* 0x000000021c067890 */ /* 0x000fe2000fffe03f */
[----:B------:R-:W-:Y:S01]  /*24b0*/  UMOV UR7, 0x80000020 ;  /* 0x8000002000077882 */ /* 0x000fe20000000000 */
[----:B------:R-:W-:Y:S02]  /*24c0*/  WARPGROUP.DEPBAR.LE gsb0, 0x0 ;  /* 0x00008000000079c5 */ /* 0x000fe40000010000 */
[----:B------:R-:W-:-:S06]  /*24d0*/  WARPGROUP.ARRIVE ;  /* 0x00000000000079c5 */ /* 0x000fcc0000000000 */
[----:B------:R-:W-:Y:S01]  /*24e0*/  IGMMA.64x32x32.S8.S8 R56, gdesc[UR16], R56, gsb0 ;  /* 0x01200000103879f1 */ /* 0x000fe20008041038 */
[----:B------:R-:W-:Y:S01]  /*24f0*/  UIADD3 UR18, UR28, 0x182, URZ ;  /* 0x000001821c127890 */ /* 0x000fe2000fffe03f */
[----:B------:R-:W-:Y:S01]  /*2500*/  UMOV UR16, UR4 ;  /* 0x0000000400107c82 */ /* 0x000fe20008000000 */
[----:B------:R-:W-:Y:S01]  /*2510*/  UMOV UR17, UR5 ;  /* 0x0000000500117c82 */ /* 0x000fe20008000000 */
        /* <DEDUP_REMOVED lines=64> */
[----:B------:R-:W-:Y:S01]  /*2920*/  BPT.TRAP 0x1 ;  /* 0x000000040000795c */ /* 0x000fe20000300000 */
.L_x_28:
[----:B------:R-:W-:Y:S01]  /*2930*/  ISETP.NE.AND P1, PT, R18, RZ, PT ;  /* 0x000000ff1200720c */ /* 0x000fe20003f25270 */
[----:B0--3--:R-:W-:Y:S01]  /*2940*/  IMAD.U32 R4, RZ, RZ, UR25 ;  /* 0x00000019ff047e24 */ /* 0x009fe2000f8e00ff */
[----:B------:R-:W-:-:S11]  /*2950*/  UISETP.GT.U32.AND UP0, UPT, UR38, 0x1, UPT ;  /* 0x000000012600788c */ /* 0x000fd6000bf04070 */
[----:B------:R-:W-:-:S04]  /*2960*/  @P1 IMAD R3, R4, 0x8, R5 ;  /* 0x0000000804031824 */ /* 0x000fc800078e0205 */
[----:B------:R-:W-:-:S05]  /*2970*/  @P1 VIADD R4, R3, 0x40 ;  /* 0x0000004003041836 */ /* 0x000fca0000000000 */
[----:B------:R-:W-:-:S04]  /*2980*/  @P1 PRMT R4, R19, 0x654, R4 ;  /* 0x0000065413041816 */ /* 0x000fc80000000004 */
[----:B------:R0:W-:Y:S01]  /*2990*/  @P1 SYNCS.ARRIVE.TRANS64.RED.A1T0 RZ, [R4+URZ], RZ ;  /* 0x000000ff04ff19a7 */ /* 0x0001e2000810043f */
[----:B------:R-:W-:-:S13]  /*29a0*/  PLOP3.LUT P1, PT, PT, PT, UP0, 0x80, 0x0 ;  /* 0x000000000000781c */ /* 0x000fda0003f2f008 */
[----:B0-----:R-:W-:Y:S05]  /*29b0*/  @P1 BRA `(.L_x_29) ;  /* 0x0000000000041947 */ /* 0x001fea0003800000 */
[----:B------:R-:W-:Y:S01]  /*29c0*/  BPT.TRAP 0x1 ;  /* 0x000000040000795c */ /* 0x000fe20000300000 */
.L_x_29:
[----:B------:R-:W-:Y:S01]  /*29d0*/  UIADD3 UR26, UR26, 0x1, URZ ;  /* 0x000000011a1a7890 */ /* 0x000fe2000fffe03f */
[C---:B------:R-:W-:Y:S01]  /*29e0*/  ISETP.GT.AND P1, PT, R0.reuse, 0x1, PT ;  /* 0x000000010000780c */ /* 0x040fe20003f24270 */
[----:B------:R-:W-:Y:S01]  /*29f0*/  UIADD3 UR25, UR25, 0x1, URZ ;  /* 0x0000000119197890 */ /* 0x000fe2000fffe03f */
[----:B------:R-:W-:Y:S01]  /*2a00*/  VIADD R0, R0, 0xffffffff ;  /* 0xffffffff00007836 */ /* 0x000fe20000000000 */
[----:B------:R-:W-:Y:S02]  /*2a10*/  UISETP.NE.AND UP0, UPT, UR26, 0x8, UPT ;  /* 0x000000081a00788c */ /* 0x000fe4000bf05270 */
[----:B------:R-:W-:Y:S02]  /*2a20*/  UISETP.NE.AND UP1, UPT, UR25, 0x8, UPT ;  /* 0x000000081900788c */ /* 0x000fe4000bf25270 */
[----:B------:R-:W-:Y:S02]  /*2a30*/  USEL UR4, URZ, 0x1, UP0 ;  /* 0x000000013f047887 */ /* 0x000fe40008000000 */
[----:B------:R-:W-:-:S02]  /*2a40*/  USEL UR26, UR26, URZ, UP0 ;  /* 0x0000003f1a1a7287 */ /* 0x000fc40008000000 */
[----:B------:R-:W-:Y:S02]  /*2a50*/  USEL UR25, UR25, URZ, UP1 ;  /* 0x0000003f19197287 */ /* 0x000fe40008800000 */
[----:B------:R-:W-:Y:S01]  /*2a60*/  LOP3.LUT R6, R6, UR4, RZ, 0x3c, !PT ;  /* 0x0000000406067c12 */ /* 0x000fe2000f8e3cff */
[----:B------:R-:W-:Y:S09]  /*2a70*/  @P1 BRA `(.L_x_30) ;  /* 0xfffffff400781947 */ /* 0x000ff2000383ffff */
.L_x_23:
[----:B------:R-:W0:Y:S02]  /*2a80*/  LDC R0, c[0x0][0x28c] ;  /* 0x0000a300ff007b82 */ /* 0x000e240000000800 */
[----:B0-----:R-:W-:-:S13]  /*2a90*/  ISETP.GE.AND P1, PT, R0, 0x1, PT ;  /* 0x000000010000780c */ /* 0x001fda0003f26270 */
[----:B------:R-:W-:Y:S05]  /*2aa0*/  @!P1 BRA `(.L_x_31) ;  /* 0x0000000000449947 */ /* 0x000fea0003800000 */
[----:B------:R-:W-:Y:S05]  /*2ab0*/  @!P0 BRA `(.L_x_32) ;  /* 0x0000000000048947 */ /* 0x000fea0003800000 */
[----:B------:R-:W-:Y:S01]  /*2ac0*/  BPT.TRAP 0x1 ;  /* 0x000000040000795c */ /* 0x000fe20000300000 */
.L_x_32:
[----:B------:R-:W-:Y:S01]  /*2ad0*/  ISETP.NE.AND P0, PT, R18, RZ, PT ;  /* 0x000000ff1200720c */ /* 0x000fe20003f05270 */
[----:B------:R-:W-:-:S12]  /*2ae0*/  UISETP.LT.AND UP1, UPT, UR43, 0x1, UPT ;  /* 0x000000012b00788c */ /* 0x000fd8000bf21270 */
[----:B------:R-:W-:-:S05]  /*2af0*/  VOTEU.ANY UP0, P0 ;  /* 0x00000000003f7886 */ /* 0x000fca0000000100 */
[----:B------:R-:W-:-:S04]  /*2b00*/  @UP0 USEL UR4, UR43, 0x1, UP1 ;  /* 0x000000012b040887 */ /* 0x000fc80008800000 */
[----:B------:R-:W-:Y:S02]  /*2b10*/  @UP0 UIADD3 UR4, UR37, UR43, -UR4 ;  /* 0x0000002b25040290 */ /* 0x000fe4000fffe804 */
[----:B------:R-:W-:-:S04]  /*2b20*/  UISETP.GT.U32.AND UP0, UPT, UR38, 0x1, UPT ;  /* 0x000000012600788c */ /* 0x000fc8000bf04070 */
[----:B------:R-:W-:-:S04]  /*2b30*/  IMAD.U32 R0, RZ, RZ, UR4 ;  /* 0x00000004ff007e24 */ /* 0x000fc8000f8e00ff */
[----:B------:R-:W-:-:S05]  /*2b40*/  @P0 IMAD.SHL.U32 R0, R0, 0x8, RZ ;  /* 0x0000000800000824 */ /* 0x000fca00078e00ff */
[----:B------:R-:W-:-:S04]  /*2b50*/  @P0 LOP3.LUT R0, R0, 0x38, RZ, 0xc0, !PT ;  /* 0x0000003800000812 */ /* 0x000fc800078ec0ff */
[----:B------:R-:W-:-:S04]  /*2b60*/  @P0 IADD3 R0, R5, 0x40, R0 ;  /* 0x0000004005000810 */ /* 0x000fc80007ffe000 */
[----:B------:R-:W-:-:S04]  /*2b70*/  @P0 PRMT R0, R19, 0x654, R0 ;  /* 0x0000065413000816 */ /* 0x000fc80000000000 */
[----:B------:R0:W-:Y:S01]  /*2b80*/  @P0 SYNCS.ARRIVE.TRANS64.RED.A1T0 RZ, [R0+URZ], RZ ;  /* 0x000000ff00ff09a7 */ /* 0x0001e2000810043f */
[----:B------:R-:W-:-:S13]  /*2b90*/  PLOP3.LUT P0, PT, PT, PT, UP0, 0x80, 0x0 ;  /* 0x000000000000781c */ /* 0x000fda0003f0f008 */
[----:B0-----:R-:W-:Y:S05]  /*2ba0*/  @P0 BRA `(.L_x_31) ;  /* 0x0000000000040947 */ /* 0x001fea0003800000 */
[----:B------:R-:W-:Y:S01]  /*2bb0*/  BPT.TRAP 0x1 ;  /* 0x000000040000795c */ /* 0x000fe20000300000 */
.L_x_31:
[C---:B------:R-:W-:Y:S01]  /*2bc0*/  LOP3.LUT R0, R2.reuse, 0x3, RZ, 0xc0, !PT ;  /* 0x0000000302007812 */ /* 0x040fe200078ec0ff */
[----:B------:R-:W-:Y:S01]  /*2bd0*/  IMAD.MOV.U32 R7, RZ, RZ, -0x2 ;  /* 0xfffffffeff077424 */ /* 0x000fe200078e00ff */
[----:B------:R-:W-:Y:S01]  /*2be0*/  ULDC UR9, c[0x0][0x288] ;  /* 0x0000a20000097ab9 */ /* 0x000fe20000000800 */
[----:B------:R-:W-:Y:S01]  /*2bf0*/  UIMAD UR41, UR41, 0xa0, URZ ;  /* 0x000000a0292978a4 */ /* 0x000fe2000f8e023f */
[----:B------:R-:W-:Y:S01]  /*2c00*/  LOP3.LUT R4, R2, 0x60, RZ, 0xc0, !PT ;  /* 0x0000006002047812 */ /* 0x000fe200078ec0ff */
[----:B------:R-:W-:Y:S01]  /*2c10*/  IMAD R7, R0, R7, UR9 ;  /* 0x0000000900077e24 */ /* 0x000fe2000f8e0207 */
[--C-:B------:R-:W-:Y:S01]  /*2c20*/  SHF.R.U32.HI R0, RZ, 0x7, R2.reuse ;  /* 0x00000007ff007819 */ /* 0x100fe20000011602 */
[----:B------:R-:W-:Y:S01]  /*2c30*/  UIADD3 UR37, UR43, UR37, URZ ;  /* 0x000000252b257290 */ /* 0x000fe2000fffe03f */
[----:B------:R-:W-:Y:S01]  /*2c40*/  SHF.R.U32.HI R3, RZ, 0x2, R2 ;  /* 0x00000002ff037819 */ /* 0x000fe20000011602 */
[----:B------:R-:W-:Y:S01]  /*2c50*/  UIMAD.WIDE UR10, UR40, 0x100, URZ ;  /* 0x00000100280a78a5 */ /* 0x000fe2000f8e023f */
[----:B------:R-:W-:Y:S01]  /*2c60*/  LOP3.LUT R0, R0, 0x1, RZ, 0xc0, !PT ;  /* 0x0000000100007812 */ /* 0x000fe200078ec0ff */
[----:B------:R-:W-:Y:S01]  /*2c70*/  USHF.L.U32 UR40, UR40, 0x8, URZ ;  /* 0x0000000828287899 */ /* 0x000fe2000800063f */
[----:B------:R-:W-:Y:S01]  /*2c80*/  SHF.R.U32.HI R6, RZ, 0x1, R4 ;  /* 0x00000001ff067819 */ /* 0x000fe20000011604 */
[----:B------:R-:W-:Y:S01]  /*2c90*/  UISETP.GE.AND UP2, UPT, UR41, UR9, UPT ;  /* 0x000000092900728c */ /* 0x000fe2000bf46270 */
[----:B------:R-:W-:Y:S01]  /*2ca0*/  IMAD.SHL.U32 R188, R2, 0x2, RZ ;  /* 0x0000000202bc7824 */ /* 0x000fe200078e00ff */
[----:B------:R-:W-:Y:S01]  /*2cb0*/  ULDC UR8, c[0x0][0x284] ;  /* 0x0000a10000087ab9 */ /* 0x000fe20000000800 */
[----:B------:R-:W-:Y:S01]  /*2cc0*/  USHF.R.U32.HI UR4, URZ, 0x3, UR37 ;  /* 0x000000033f047899 */ /* 0x000fe20008011625 */
[----:B------:R-:W-:Y:S01]  /*2cd0*/  IMAD.U32 R189, RZ, RZ, UR41 ;  /* 0x00000029ffbd7e24 */ /* 0x000fe2000f8e00ff */
[----:B------:R-:W-:Y:S01]  /*2ce0*/  UISETP.GE.OR UP2, UPT, UR40, UR8, UP2 ;  /* 0x000000082800728c */ /* 0x000fe20009746670 */
[----:B------:R-:W-:Y:S01]  /*2cf0*/  IMAD.SHL.U32 R4, R0, 0x40, RZ ;  /* 0x0000004000047824 */ /* 0x000fe200078e00ff */
[----:B------:R-:W-:Y:S01]  /*2d00*/  LOP3.LUT R3, R3, 0x7, RZ, 0xc0, !PT ;  /* 0x0000000703037812 */ /* 0x000fe200078ec0ff */
[----:B------:R-:W-:Y:S01]  /*2d10*/  ULOP3.LUT UR4, UR4, 0x1, URZ, 0xc0, !UPT ;  /* 0x0000000104047892 */ /* 0x000fe2000f8ec03f */
[----:B------:R-:W-:Y:S01]  /*2d20*/  LOP3.LUT R188, R189, 0x6, R188, 0xf8, !PT ;  /* 0x00000006bdbc7812 */ /* 0x000fe200078ef8bc */
[----:B------:R-:W-:Y:S01]  /*2d30*/  USHF.R.S32.HI UR12, URZ, 0x1f, UR42 ;  /* 0x0000001f3f0c7899 */ /* 0x000fe2000801142a */
[--C-:B------:R-:W-:Y:S01]  /*2d40*/  LOP3.LUT R193, R4, 0x40, R3.reuse, 0xe2, !PT ;  /* 0x0000004004c17812 */ /* 0x100fe200078ee203 */
[----:B------:R-:W-:Y:S01]  /*2d50*/  ULDC.64 UR6, c[0x0][0x5d0] ;  /* 0x0001740000067ab9 */ /* 0x000fe20000000a00 */
[----:B------:R-:W-:Y:S01]  /*2d60*/  UISETP.GT.U32.AND UP0, UPT, UR37, 0x7, UPT ;  /* 0x000000072500788c */ /* 0x000fe2000bf04070 */
[----:B------:R-:W-:Y:S01]  /*2d70*/  IADD3 R3, RZ, -R6, -R3 ;  /* 0x80000006ff037210 */ /* 0x000fe20007ffe803 */
[----:B------:R-:W-:Y:S01]  /*2d80*/  UISETP.NE.U32.AND UP1, UPT, UR4, 0x1, UPT ;  /* 0x000000010400788c */ /* 0x000fe2000bf25070 */
[----:B------:R-:W-:Y:S01]  /*2d90*/  PLOP3.LUT P0, PT, PT, PT, UP2, 0x80, 0x0 ;  /* 0x000000000000781c */ /* 0x000fe20003f0f028 */
[----:B------:R-:W-:Y:S01]  /*2da0*/  UIMAD UR5, UR12, UR6, URZ ;  /* 0x000000060c0572a4 */ /* 0x000fe2000f8e023f */
[--C-:B------:R-:W-:Y:S01]  /*2db0*/  SHF.R.S32.HI R189, RZ, 0x1f, R188.reuse ;  /* 0x0000001fffbd7819 */ /* 0x100fe200000114bc */
[----:B------:R-:W-:Y:S01]  /*2dc0*/  UISETP.LT.U32.AND UP0, UPT, UR43, 0x8, UP0 ;  /* 0x000000082b00788c */ /* 0x000fe20008701070 */
[----:B------:R-:W-:Y:S01]  /*2dd0*/  IMAD.U32 R5, RZ, RZ, UR6 ;  /* 0x00000006ff057e24 */ /* 0x000fe2000f8e00ff */
[----:B------:R-:W-:Y:S01]  /*2de0*/  UISETP.GT.U32.AND UP1, UPT, UR43, 0x7, !UP1 ;  /* 0x000000072b00788c */ /* 0x000fe2000cf24070 */
[----:B------:R-:W-:Y:S01]  /*2df0*/  IMAD R0, R0, -0x40, R3 ;  /* 0xffffffc000007824 */ /* 0x000fe200078e0203 */
[----:B------:R-:W-:Y:S01]  /*2e00*/  UIMAD UR5, UR42, UR7, UR5 ;  /* 0x000000072a0572a4 */ /* 0x000fe2000f8e0205 */
[----:B------:R-:W-:Y:S01]  /*2e10*/  IMAD.U32 R3, RZ, RZ, UR8 ;  /* 0x00000008ff037e24 */ /* 0x000fe2000f8e00ff */
[----:B------:R-:W-:Y:S01]  /*2e20*/  USEL UR6, URZ, 0x1, !UP0 ;  /* 0x000000013f067887 */ /* 0x000fe2000c000000 */
[----:B------:R-:W-:Y:S01]  /*2e30*/  IMAD.WIDE.U32 R4, R5, UR42, R188 ;  /* 0x0000002a05047c25 */ /* 0x000fe2000f8e00bc */
[----:B------:R-:W-:Y:S01]  /*2e40*/  USEL UR4, URZ, 0x1, !UP1 ;  /* 0x000000013f047887 */ /* 0x000fe2000c800000 */
[----:B------:R-:W-:Y:S01]  /*2e50*/  LOP3.LUT R193, R193, UR10, R6, 0xfe, !PT ;  /* 0x0000000ac1c17c12 */ /* 0x000fe2000f8efe06 */
[----:B------:R-:W-:Y:S01]  /*2e60*/  ULOP3.LUT UR37, UR37, 0x7, URZ, 0xc0, !UPT ;  /* 0x0000000725257892 */ /* 0x000fe2000f8ec03f */
[----:B------:R-:W-:Y:S01]  /*2e70*/  IADD3 R0, R3, -UR40, R0 ;  /* 0x8000002803007c10 */ /* 0x000fe2000fffe000 */
[----:B------:R-:W-:Y:S01]  /*2e80*/  ULOP3.LUT UR36, UR4, UR36, UR6, 0x96, !UPT ;  /* 0x0000002404247292 */ /* 0x000fe2000f8e9606 */
[----:B------:R-:W-:Y:S01]  /*2e90*/  VIADD R5, R5, UR5 ;  /* 0x0000000505057c36 */ /* 0x000fe20008000000 */
[----:B------:R-:W-:Y:S01]  /*2ea0*/  UMOV UR40, 0xffffffff ;  /* 0xffffffff00287882 */ /* 0x000fe20000000000 */
[----:B------:R-:W-:Y:S01]  /*2eb0*/  VIADD R3, R7, -UR41 ;  /* 0x8000002907037c36 */ /* 0x000fe20008000000 */
[----:B------:R-:W-:Y:S08]  /*2ec0*/  @P0 BRA `(.L_x_33) ;  /* 0x0000007800f80947 */ /* 0x000ff00003800000 */
[----:B------:R-:W0:Y:S01]  /*2ed0*/  LDC.64 R14, c[0x0][0x5c8] ;  /* 0x00017200ff0e7b82 */ /* 0x000e220000000a00 */
[----:B------:R-:W-:Y:S01]  /*2ee0*/  ULDC.64 UR4, c[0x0][0x5c0] ;  /* 0x0001700000047ab9 */ /* 0x000fe20000000a00 */
[----:B------:R-:W-:Y:S01]  /*2ef0*/  BSSY B0, `(.L_x_33) ;  /* 0x00007bb000007945 */ /* 0x000fe20003800000 */
[C---:B0-----:R-:W-:Y:S01]  /*2f00*/  IMAD R6, R14.reuse, UR11, RZ ;  /* 0x0000000b0e067c24 */ /* 0x041fe2000f8e02ff */
[----:B------:R-:W-:Y:S01]  /*2f10*/  SHF.L.U64.HI R13, R14, 0x3, R15 ;  /* 0x000000030e0d7819 */ /* 0x000fe2000001020f */
[----:B------:R-:W-:-:S04]  /*2f20*/  IMAD.WIDE.U32 R4, R193, R14, R4 ;  /* 0x0000000ec1047225 */ /* 0x000fc800078e0004 */
[----:B------:R-:W-:Y:S01]  /*2f30*/  IMAD R7, R193, R15, R6 ;  /* 0x0000000fc1077224 */ /* 0x000fe200078e0206 */
[----:B------:R-:W-:Y:S01]  /*2f40*/  IADD3 R4, P0, R4, UR4, RZ ;  /* 0x0000000404047c10 */ /* 0x000fe2000ff1e0ff */
[C---:B------:R-:W-:Y:S02]  /*2f50*/  IMAD.SHL.U32 R11, R14.reuse, 0x8, RZ ;  /* 0x000000080e0b7824 */ /* 0x040fe400078e00ff */
[----:B------:R-:W-:Y:S01]  /*2f60*/  IMAD.IADD R7, R5, 0x1, R7 ;  /* 0x0000000105077824 */ /* 0x000fe200078e0207 */
[-C--:B------:R-:W-:Y:S02]  /*2f70*/  LEA R6, P2, R14, R4.reuse, 0x7 ;  /* 0x000000040e067211 */ /* 0x080fe400078438ff */
[----:B------:R-:W-:Y:S02]  /*2f80*/  IADD3 R8, P1, R11, R4, RZ ;  /* 0x000000040b087210 */ /* 0x000fe40007f3e0ff */
[----:B------:R-:W-:Y:S02]  /*2f90*/  IADD3.X R5, R7, UR5, RZ, P0, !PT ;  /* 0x0000000507057c10 */ /* 0x000fe400087fe4ff */
[----:B-----5:R-:W-:-:S02]  /*2fa0*/  ISETP.NE.AND P0, PT, R184, RZ, PT ;  /* 0x000000ffb800720c */ /* 0x020fc40003f05270 */
[----:B------:R-:W-:Y:S01]  /*2fb0*/  LEA.HI.X R7, R14, R5, R15, 0x7, P2 ;  /* 0x000000050e077211 */ /* 0x000fe200010f3c0f */
[----:B------:R-:W-:Y:S01]  /*2fc0*/  IMAD.X R9, R13, 0x1, R5, P1 ;  /* 0x000000010d097824 */ /* 0x000fe200008e0605 */
[----:B------:R-:W-:-:S05]  /*2fd0*/  IADD3 R10, P2, R11, R6, RZ ;  /* 0x000000060b0a7210 */ /* 0x000fca0007f5e0ff */
[----:B------:R-:W-:-:S04]  /*2fe0*/  IMAD.X R11, R13, 0x1, R7, P2 ;  /* 0x000000010d0b7824 */ /* 0x000fc800010e0607 */
[----:B------:R-:W-:Y:S05]  /*2ff0*/  @!P0 BRA `(.L_x_34) ;  /* 0x0000005c00188947 */ /* 0x000fea0003800000 */
[----:B------:R-:W0:Y:S01]  /*3000*/  LDC.64 R14, c[0x0][0x5b0] ;  /* 0x00016c00ff0e7b82 */ /* 0x000e220000000a00 */
[----:B------:R-:W-:Y:S01]  /*3010*/  ULDC.64 UR6, c[0x0][0x5b8] ;  /* 0x00016e0000067ab9 */ /* 0x000fe20000000a00 */
[----:B------:R-:W-:Y:S01]  /*3020*/  ISETP.GE.AND P3, PT, R0, 0x1, PT ;  /* 0x000000010000780c */ /* 0x000fe20003f66270 */
[----:B------:R-:W-:Y:S02]  /*3030*/  UIMAD UR4, UR12, UR6, URZ ;  /* 0x000000060c0472a4 */ /* 0x000fe4000f8e023f */
[----:B------:R-:W-:Y:S01]  /*3040*/  IMAD.U32 R21, RZ, RZ, UR6 ;  /* 0x00000006ff157e24 */ /* 0x000fe2000f8e00ff */
[----:B------:R-:W-:Y:S01]  /*3050*/  BSSY B1, `(.L_x_35) ;  /* 0x000000e000017945 */ /* 0x000fe20003800000 */
[----:B------:R-:W-:Y:S01]  /*3060*/  ISETP.LT.OR P1, PT, R3, 0x1, !P3 ;  /* 0x000000010300780c */ /* 0x000fe20005f21670 */
[----:B------:R-:W-:Y:S01]  /*3070*/  UIMAD UR4, UR42, UR7, UR4 ;  /* 0x000000072a0472a4 */ /* 0x000fe2000f8e0204 */
[----:B------:R-:W3:Y:S01]  /*3080*/  LDC.64 R12, c[0x0][0x5a8] ;  /* 0x00016a00ff0c7b82 */ /* 0x000ee20000000a00 */
[----:B------:R-:W-:-:S04]  /*3090*/  IMAD.WIDE.U32 R188, R21, UR42, R188 ;  /* 0x0000002a15bc7c25 */ /* 0x000fc8000f8e00bc */
[----:B------:R-:W-:Y:S02]  /*30a0*/  VIADD R21, R189, UR4 ;  /* 0x00000004bd157c36 */ /* 0x000fe40008000000 */
[----:B------:R-:W-:Y:S02]  /*30b0*/  IMAD.MOV.U32 R20, RZ, RZ, R188 ;  /* 0x000000ffff147224 */ /* 0x000fe400078e00bc */
[----:B0-----:R-:W-:Y:S02]  /*30c0*/  IMAD R190, R14, UR11, RZ ;  /* 0x0000000b0ebe7c24 */ /* 0x001fe4000f8e02ff */
[----:B------:R-:W-:-:S04]  /*30d0*/  IMAD.WIDE.U32 R186, R193, R14, R20 ;  /* 0x0000000ec1ba7225 */ /* 0x000fc800078e0014 */
[----:B------:R-:W-:Y:S01]  /*30e0*/  IMAD R199, R193, R15, R190 ;  /* 0x0000000fc1c77224 */ /* 0x000fe200078e02be */
[----:B---3--:R-:W-:-:S04]  /*30f0*/  IADD3 R186, P0, R186, R12, RZ ;  /* 0x0000000cbaba7210 */ /* 0x008fc80007f1e0ff */
[----:B------:R-:W-:Y:S01]  /*3100*/  IADD3.X R187, R13, R187, R199, P0, !PT ;  /* 0x000000bb0dbb7210 */ /* 0x000fe200007fe4c7 */
[----:B------:R-:W-:Y:S08]  /*3110*/  @P1 BRA `(.L_x_36) ;  /* 0x0000000000041947 */ /* 0x000ff00003800000 */
[----:B-1----:R0:W5:Y:S02]  /*3120*/  LDG.E.U8 R23, desc[UR46][R186.64] ;  /* 0x0000002eba177981 */ /* 0x002164000c1e1100 */
.L_x_36:
[----:B------:R-:W-:Y:S05]  /*3130*/  BSYNC B1 ;  /* 0x0000000000017941 */ /* 0x000fea0003800000 */
.L_x_35:
[----:B--2--5:R-:W-:Y:S01]  /*3140*/  LOP3.LUT R185, R23, 0xffff, RZ, 0xc0, !PT ;  /* 0x0000ffff17b97812 */ /* 0x024fe200078ec0ff */
[C---:B------:R-:W-:Y:S01]  /*3150*/  IMAD.SHL.U32 R190, R14.reuse, 0x8, RZ ;  /* 0x000000080ebe7824 */ /* 0x040fe200078e00ff */
[----:B------:R-:W-:Y:S01]  /*3160*/  ISETP.LT.OR P5, PT, R3, 0x2, !P3 ;  /* 0x000000020300780c */ /* 0x000fe20005fa1670 */
[----:B------:R-:W-:Y:S01]  /*3170*/  BSSY B1, `(.L_x_37) ;  /* 0x0000010000017945 */ /* 0x000fe20003800000 */
[----:B------:R-:W-:Y:S02]  /*3180*/  PRMT R185, R185, 0x8880, RZ ;  /* 0x00008880b9b97816 */ /* 0x000fe400000000ff */
[----:B------:R-:W-:Y:S02]  /*3190*/  SHF.L.U64.HI R191, R14, 0x3, R15 ;  /* 0x000000030ebf7819 */ /* 0x000fe4000001020f */
[----:B------:R-:W-:Y:S01]  /*31a0*/  ISETP.GE.AND P2, PT, R0, 0x9, PT ;  /* 0x000000090000780c */ /* 0x000fe20003f46270 */
[----:B------:R-:W-:Y:S02]  /*31b0*/  IMAD R185, R185, R184, RZ ;  /* 0x000000b8b9b97224 */ /* 0x000fe400078e02ff */
[----:B------:R-:W-:Y:S01]  /*31c0*/  IMAD.WIDE.U32 R194, R193, R14, R190 ;  /* 0x0000000ec1c27225 */ /* 0x000fe200078e00be */
[----:B------:R-:W-:-:S02]  /*31d0*/  ISETP.LT.OR P6, PT, R3, 0x1, !P2 ;  /* 0x000000010300780c */ /* 0x000fc400057c1670 */
[----:B------:R-:W-:Y:S01]  /*31e0*/  ISETP.LT.OR P0, PT, R3, 0x2, !P2 ;  /* 0x000000020300780c */ /* 0x000fe20005701670 */
[----:B------:R-:W-:-:S05]  /*31f0*/  @!P1 IMAD R197, R168, R22, R185 ;  /* 0x00000016a8c59224 */ /* 0x000fca00078e02b9 */
[----:B------:R2:W-:Y:S01]  /*3200*/  @!P1 STG.E.U8 desc[UR46][R4.64], R197 ;  /* 0x000000c504009986 */ /* 0x0005e2000c10112e */
[----:B------:R-:W-:Y:S01]  /*3210*/  IADD3 R168, P1, P4, R188, R12, R194 ;  /* 0x0000000cbca87210 */ /* 0x000fe20007c3e0c2 */
[----:B------:R-:W-:Y:S01]  /*3220*/  IMAD.IADD R194, R199, 0x1, R195 ;  /* 0x00000001c7c27824 */ /* 0x000fe200078e02c3 */
[----:B------:R-:W-:Y:S11]  /*3230*/  @P5 BRA `(.L_x_38) ;  /* 0x00000000000c5947 */ /* 0x000ff60003800000 */
[----:B-1----:R-:W3:Y:S02]  /*3240*/  LDG.E.U8 R23, desc[UR46][R186.64+0x1] ;  /* 0x0000012eba177981 */ /* 0x002ee4000c1e1100 */
[----:B---3--:R-:W-:-:S05]  /*3250*/  PRMT R185, R23, 0x8880, RZ ;  /* 0x0000888017b97816 */ /* 0x008fca00000000ff */
[----:B------:R-:W-:-:S07]  /*3260*/  IMAD R185, R185, R184, RZ ;  /* 0x000000b8b9b97224 */ /* 0x000fce00078e02ff */
.L_x_38:
[----:B------:R-:W-:Y:S05]  /*3270*/  BSYNC B1 ;  /* 0x0000000000017941 */ /* 0x000fea0003800000 */
.L_x_37:
[----:B------:R-:W-:Y:S01]  /*3280*/  @!P5 IMAD R195, R169, R22, R185 ;  /* 0x00000016a9c3d224 */ /* 0x000fe200078e02b9 */
[----:B------:R-:W-:Y:S01]  /*3290*/  BSSY B1, `(.L_x_39) ;  /* 0x0000007000017945 */ /* 0x000fe20003800000 */
[----:B------:R-:W-:-:S03]  /*32a0*/  IADD3.X R169, R21, R13, R194, P1, P4 ;  /* 0x0000000d15a97210 */ /* 0x000fc60000fe84c2 */
[----:B------:R3:W-:Y:S01]  /*32b0*/  @!P5 STG.E.U8 desc[UR46][R4.64+0x1], R195 ;  /* 0x000001c30400d986 */ /* 0x0007e2000c10112e */
[----:B------:R-:W-:Y:S05]  /*32c0*/  @P6 BRA `(.L_x_40) ;  /* 0x00000000000c6947 */ /* 0x000fea0003800000 */
[----:B-1----:R-:W4:Y:S02]  /*32d0*/  LDG.E.U8 R23, desc[UR46][R168.64] ;  /* 0x0000002ea8177981 */ /* 0x002f24000c1e1100 */
[----:B----4-:R-:W-:-:S05]  /*32e0*/  PRMT R185, R23, 0x8880, RZ ;  /* 0x0000888017b97816 */ /* 0x010fca00000000ff */
[----:B------:R-:W-:-:S07]  /*32f0*/  IMAD R185, R185, R184, RZ ;  /* 0x000000b8b9b97224 */ /* 0x000fce00078e02ff */
.L_x_40:
[----:B------:R-:W-:Y:S05]  /*3300*/  BSYNC B1 ;  /* 0x0000000000017941 */ /* 0x000fea0003800000 */
.L_x_39:
[----:B---3--:R-:W-:Y:S01]  /*3310*/  @!P6 IMAD R195, R170, R22, R185 ;  /* 0x00000016aac3e224 */ /* 0x008fe200078e02b9 */
[----:B------:R-:W-:Y:S04]  /*3320*/  BSSY B1, `(.L_x_41) ;  /* 0x0000006000017945 */ /* 0x000fe80003800000 */
[----:B------:R3:W-:Y:S01]  /*3330*/  @!P6 STG.E.U8 desc[UR46][R8.64], R195 ;  /* 0x000000c30800e986 */ /* 0x0007e2000c10112e */
[----:B------:R-:W-:Y:S05]  /*3340*/  @P0 BRA `(.L_x_42) ;  /* 0x00000000000c0947 */ /* 0x000fea0003800000 */
[----:B-1----:R-:W4:Y:S02]  /*3350*/  LDG.E.U8 R23, desc[UR46][R168.64+0x1] ;  /* 0x0000012ea8177981 */ /* 0x002f24000c1e1100 */
[----:B----4-:R-:W-:-:S05]  /*3360*/  PRMT R185, R23, 0x8880, RZ ;  /* 0x0000888017b97816 */ /* 0x010fca00000000ff */
[----:B------:R-:W-:-:S07]  /*3370*/  IMAD R185, R185, R184, RZ ;  /* 0x000000b8b9b97224 */ /* 0x000fce00078e02ff */
.L_x_42:
[----:B------:R-:W-:Y:S05]  /*3380*/  BSYNC B1 ;  /* 0x0000000000017941 */ /* 0x000fea0003800000 */
.L_x_41:
[----:B------:R-:W-:Y:S01]  /*3390*/  ISETP.LT.OR P4, PT, R3, 0x9, !P3 ;  /* 0x000000090300780c */ /* 0x000fe20005f81670 */
[----:B------:R-:W-:Y:S01]  /*33a0*/  @!P0 IMAD R171, R171, R22, R185 ;  /* 0x00000016abab8224 */ /* 0x000fe200078e02b9 */
[----:B------:R-:W-:Y:S01]  /*33b0*/  BSSY B1, `(.L_x_43) ;  /* 0x000000a000017945 */ /* 0x000fe20003800000 */
[C---:B------:R-:W-:Y:S02]  /*33c0*/  ISETP.LT.OR P1, PT, R3.reuse, 0xa, !P3 ;  /* 0x0000000a0300780c */ /* 0x040fe40005f21670 */
[C---:B------:R-:W-:Y:S01]  /*33d0*/  ISETP.LT.OR P5, PT, R3.reuse, 0x9, !P2 ;  /* 0x000000090300780c */ /* 0x040fe200057a1670 */
[----:B------:R4:W-:Y:S01]  /*33e0*/  @!P0 STG.E.U8 desc[UR46][R8.64+0x1], R171 ;  /* 0x000001ab08008986 */ /* 0x0009e2000c10112e */
[C---:B------:R-:W-:Y:S02]  /*33f0*/  ISETP.LT.OR P6, PT, R3.reuse, 0xa, !P2 ;  /* 0x0000000a0300780c */ /* 0x040fe400057c1670 */
[----:B------:R-:W-:-:S04]  /*3400*/  ISETP.LT.OR P0, PT, R3, 0x11, !P3 ;  /* 0x000000110300780c */ /* 0x000fc80005f01670 */
[----:B------:R-:W-:Y:S09]  /*3410*/  @P4 BRA `(.L_x_44) ;  /* 0x00000000000c4947 */ /* 0x000ff20003800000 */
[----:B-1----:R-:W5:Y:S02]  /*3420*/  LDG.E.U8 R23, desc[UR46][R186.64+0x8] ;  /* 0x0000082eba177981 */ /* 0x002f64000c1e1100 */
[----:B-----5:R-:W-:-:S05]  /*3430*/  PRMT R185, R23, 0x8880, RZ ;  /* 0x0000888017b97816 */ /* 0x020fca00000000ff */
[----:B------:R-:W-:-:S07]  /*3440*/  IMAD R185, R185, R184, RZ ;  /* 0x000000b8b9b97224 */ /* 0x000fce00078e02ff */
.L_x_44:
[----:B------:R-:W-:Y:S05]  /*3450*/  BSYNC B1 ;  /* 0x0000000000017941 */ /* 0x000fea0003800000 */
.L_x_43:
[----:B----4-:R-:W-:Y:S01]  /*3460*/  @!P4 IMAD R171, R172, R22, R185 ;  /* 0x00000016acabc224 */ /* 0x010fe200078e02b9 */
[----:B------:R-:W-:Y:S04]  /*3470*/  BSSY B1, `(.L_x_45) ;  /* 0x0000006000017945 */ /* 0x000fe80003800000 */
[----:B------:R4:W-:Y:S01]  /*3480*/  @!P4 STG.E.U8 desc[UR46][R4.64+0x8], R171 ;  /* 0x000008ab0400c986 */ /* 0x0009e2000c10112e */
[----:B------:R-:W-:Y:S05]  /*3490*/  @P1 BRA `(.L_x_46) ;  /* 0x00000000000c1947 */ /* 0x000fea0003800000 */
[----:B-1----:R-:W5:Y:S02]  /*34a0*/  LDG.E.U8 R23, desc[UR46][R186.64+0x9] ;  /* 0x0000092eba177981 */ /* 0x002f64000c1e1100 */
[----:B-----5:R-:W-:-:S05]  /*34b0*/  PRMT R185, R23, 0x8880, RZ ;  /* 0x0000888017b97816 */ /* 0x020fca00000000ff */
[----:B------:R-:W-:-:S07]  /*34c0*/  IMAD R185, R185, R184, RZ ;  /* 0x000000b8b9b97224 */ /* 0x000fce00078e02ff */
.L_x_46:
[----:B------:R-:W-:Y:S05]  /*34d0*/  BSYNC B1 ;  /* 0x0000000000017941 */ /* 0x000fea0003800000 */
.L_x_45:
[----:B------:R-:W-:Y:S01]  /*34e0*/  @!P1 IMAD R173, R173, R22, R185 ;  /* 0x00000016adad9224 */ /* 0x000fe200078e02b9 */
[----:B------:R-:W-:Y:S04]  /*34f0*/  BSSY B1, `(.L_x_47) ;  /* 0x0000006000017945 */ /* 0x000fe80003800000 */
[----:B------:R0:W-:Y:S01]  /*3500*/  @!P1 STG.E.U8 desc[UR46][R4.64+0x9], R173 ;  /* 0x000009ad04009986 */ /* 0x0001e2000c10112e */
[----:B------:R-:W-:Y:S05]  /*3510*/  @P5 BRA `(.L_x_48) ;  /* 0x00000000000c5947 */ /* 0x000fea0003800000 */
[----:B-1----:R-:W5:Y:S02]  /*3520*/  LDG.E.U8 R23, desc[UR46][R168.64+0x8] ;  /* 0x0000082ea8177981 */ /* 0x002f64000c1e1100 */
[----:B-----5:R-:W-:-:S05]  /*3530*/  PRMT R185, R23, 0x8880, RZ ;  /* 0x0000888017b97816 */ /* 0x020fca00000000ff */
[----:B------:R-:W-:-:S07]  /*3540*/  IMAD R185, R185, R184, RZ ;  /* 0x000000b8b9b97224 */ /* 0x000fce00078e02ff */
.L_x_48:
[----:B------:R-:W-:Y:S05]  /*3550*/  BSYNC B1 ;  /* 0x0000000000017941 */ /* 0x000fea0003800000 */
.L_x_47:
[----:B----4-:R-:W-:Y:S01]  /*3560*/  @!P5 IMAD R171, R174, R22, R185 ;  /* 0x00000016aeabd224 */ /* 0x010fe200078e02b9 */
[----:B------:R-:W-:Y:S04]  /*3570*/  BSSY B1, `(.L_x_49) ;  /* 0x0000006000017945 */ /* 0x000fe80003800000 */
[----:B------:R4:W-:Y:S01]  /*3580*/  @!P5 STG.E.U8 desc[UR46][R8.64+0x8], R171 ;  /* 0x000008ab0800d986 */ /* 0x0009e2000c10112e */
[----:B------:R-:W-:Y:S05]  /*3590*/  @P6 BRA `(.L_x_50) ;  /* 0x00000000000c6947 */ /* 0x000fea0003800000 */
[----:B-1----:R-:W5:Y:S02]  /*35a0*/  LDG.E.U8 R23, desc[UR46][R168.64+0x9] ;  /* 0x0000092ea8177981 */ /* 0x002f64000c1e1100 */
[----:B-----5:R-:W-:-:S05]  /*35b0*/  PRMT R185, R23, 0x8880, RZ ;  /* 0x0000888017b97816 */ /* 0x020fca00000000ff */
[----:B------:R-:W-:-:S07]  /*35c0*/  IMAD R185, R185, R184, RZ ;  /* 0x000000b8b9b97224 */ /* 0x000fce00078e02ff */
.L_x_50:
[----:B------:R-:W-:Y:S05]  /*35d0*/  BSYNC B1 ;  /* 0x0000000000017941 */ /* 0x000fea0003800000 */
.L_x_49:
[----:B------:R-:W-:Y:S01]  /*35e0*/  @!P6 IMAD R175, R175, R22, R185 ;  /* 0x00000016afafe224 */ /* 0x000fe200078e02b9 */
[----:B------:R-:W-:Y:S04]  /*35f0*/  BSSY B1, `(.L_x_51) ;  /* 0x0000006000017945 */ /* 0x000fe80003800000 */
[----:B------:R0:W-:Y:S01]  /*3600*/  @!P6 STG.E.U8 desc[UR46][R8.64+0x9], R175 ;  /* 0x000009af0800e986 */ /* 0x0001e2000c10112e */
[----:B------:R-:W-:Y:S05]  /*3610*/  @P0 BRA `(.L_x_52) ;  /* 0x00000000000c0947 */ /* 0x000fea0003800000 */
[----:B-1----:R-:W5:Y:S02]  /*3620*/  LDG.E.U8 R23, desc[UR46][R186.64+0x10] ;  /* 0x0000102eba177981 */ /* 0x002f64000c1e1100 */
[----:B-----5:R-:W-:-:S05]  /*3630*/  PRMT R185, R23, 0x8880, RZ ;  /* 0x0000888017b97816 */ /* 0x020fca00000000ff */
[----:B------:R-:W-:-:S07]  /*3640*/  IMAD R185, R185, R184, RZ ;  /* 0x000000b8b9b97224 */ /* 0x000fce00078e02ff */
.L_x_52:
[----:B------:R-:W-:Y:S05]  /*3650*/  BSYNC B1 ;  /* 0x0000000000017941 */ /* 0x000fea0003800000 */
.L_x_51:
[----:B------:R-:W-:Y:S01]  /*3660*/  ISETP.LT.OR P1, PT, R3, 0x12, !P3 ;  /* 0x000000120300780c */ /* 0x000fe20005f21670 */
[----:B----4-:R-:W-:Y:S01]  /*3670*/  @!P0 IMAD R171, R176, R22, R185 ;  /* 0x00000016b0ab8224 */ /* 0x010fe200078e02b9 */
[----:B------:R-:W-:Y:S01]  /*3680*/  BSSY B1, `(.L_x_53) ;  /* 0x000000a000017945 */ /* 0x000fe20003800000 */
[----:B------:R-:W-:Y:S02]  /*3690*/  IADD3 R193, P4, R193, 0x80, RZ ;  /* 0x00000080c1c17810 */ /* 0x000fe40007f9e0ff */
        /* <DEDUP_REMOVED lines=8> */
.L_x_54:
[----:B------:R-:W-:Y:S05]  /*3720*/  BSYNC B1 ;  /* 0x0000000000017941 */ /* 0x000fea0003800000 */
.L_x_53:
[----:B------:R-:W-:Y:S01]  /*3730*/  @!P1 IMAD R177, R177, R22, R185 ;  /* 0x00000016b1b19224 */ /* 0x000fe200078e02b9 */
[----:B------:R-:W-:Y:S04]  /*3740*/  BSSY B1, `(.L_x_55) ;  /* 0x0000006000017945 */ /* 0x000fe80003800000 */
[----:B------:R0:W-:Y:S01]  /*3750*/  @!P1 STG.E.U8 desc[UR46][R4.64+0x11], R177 ;  /* 0x000011b104009986 */ /* 0x0001e2000c10112e */
[----:B------:R-:W-:Y:S05]  /*3760*/  @P0 BRA `(.L_x_56) ;  /* 0x00000000000c0947 */ /* 0x000fea0003800000 */
[----:B-1----:R-:W5:Y:S02]  /*3770*/  LDG.E.U8 R23, desc[UR46][R168.64+0x10] ;  /* 0x0000102ea8177981 */ /* 0x002f64000c1e1100 */
[----:B-----5:R-:W-:-:S05]  /*3780*/  PRMT R185, R23, 0x8880, RZ ;  /* 0x0000888017b97816 */ /* 0x020fca00000000ff */
[----:B------:R-:W-:-:S07]  /*3790*/  IMAD R185, R185, R184, RZ ;  /* 0x000000b8b9b97224 */ /* 0x000fce00078e02ff */
.L_x_56:
[----:B------:R-:W-:Y:S05]  /*37a0*/  BSYNC B1 ;  /* 0x0000000000017941 */ /* 0x000fea0003800000 */
.L_x_55:
[----:B----4-:R-:W-:Y:S01]  /*37b0*/  @!P0 IMAD R171, R178, R22, R185 ;  /* 0x00000016b2ab8224 */ /* 0x010fe200078e02b9 */
[----:B------:R-:W-:Y:S04]  /*37c0*/  BSSY B1, `(.L_x_57) ;  /* 0x0000006000017945 */ /* 0x000fe80003800000 */
[----:B------:R4:W-:Y:S01]  /*37d0*/  @!P0 STG.E.U8 desc[UR46][R8.64+0x10], R171 ;  /* 0x000010ab08008986 */ /* 0x0009e2000c10112e */
[----:B------:R-:W-:Y:S05]  /*37e0*/  @P5 BRA `(.L_x_58) ;  /* 0x00000000000c5947 */ /* 0x000fea0003800000 */
[----:B-1----:R-:W5:Y:S02]  /*37f0*/  LDG.E.U8 R23, desc[UR46][R168.64+0x11] ;  /* 0x0000112ea8177981 */ /* 0x002f64000c1e1100 */
[----:B-----5:R-:W-:-:S05]  /*3800*/  PRMT R185, R23, 0x8880, RZ ;  /* 0x0000888017b97816 */ /* 0x020fca00000000ff */
[----:B------:R-:W-:-:S07]  /*3810*/  IMAD R185, R185, R184, RZ ;  /* 0x000000b8b9b97224 */ /* 0x000fce00078e02ff */
.L_x_58:
[----:B------:R-:W-:Y:S05]  /*3820*/  BSYNC B1 ;  /* 0x0000000000017941 */ /* 0x000fea0003800000 */
.L_x_57:
[----:B------:R-:W-:Y:S01]  /*3830*/  @!P5 IMAD R179, R179, R22, R185 ;  /* 0x00000016b3b3d224 */ /* 0x000fe200078e02b9 */
[----:B------:R-:W-:Y:S01]  /*3840*/  BSSY B1, `(.L_x_59) ;  /* 0x0000007000017945 */ /* 0x000fe20003800000 */
[----:B------:R-:W-:-:S03]  /*3850*/  IMAD.WIDE.U32 R190, R193, R14, R190 ;  /* 0x0000000ec1be7225 */ /* 0x000fc600078e00be */
[----:B------:R0:W-:Y:S01]  /*3860*/  @!P5 STG.E.U8 desc[UR46][R8.64+0x11], R179 ;  /* 0x000011b30800d986 */ /* 0x0001e2000c10112e */
[----:B------:R-:W-:Y:S05]  /*3870*/  @P6 BRA `(.L_x_60) ;  /* 0x00000000000c6947 */ /* 0x000fea0003800000 */
[----:B-1----:R-:W5:Y:S02]  /*3880*/  LDG.E.U8 R23, desc[UR46][R186.64+0x18] ;  /* 0x0000182eba177981 */ /* 0x002f64000c1e1100 */
[----:B-----5:R-:W-:-:S05]  /*3890*/  PRMT R185, R23, 0x8880, RZ ;  /* 0x0000888017b97816 */ /* 0x020fca00000000ff */
[----:B------:R-:W-:-:S07]  /*38a0*/  IMAD R185, R185, R184, RZ ;  /* 0x000000b8b9b97224 */ /* 0x000fce00078e02ff */
.L_x_60:
[----:B------:R-:W-:Y:S05]  /*38b0*/  BSYNC B1 ;  /* 0x0000000000017941 */ /* 0x000fea0003800000 */
.L_x_59:
[C---:B------:R-:W-:Y:S01]  /*38c0*/  ISETP.LT.OR P5, PT, R3.reuse, 0x1a, !P3 ;  /* 0x0000001a0300780c */ /* 0x040fe20005fa1670 */
[----:B----4-:R-:W-:Y:S01]  /*38d0*/  @!P6 IMAD R171, R180, R22, R185 ;  /* 0x00000016b4abe224 */ /* 0x010fe200078e02b9 */
[----:B------:R-:W-:Y:S01]  /*38e0*/  BSSY B1, `(.L_x_61) ;  /* 0x000000b000017945 */ /* 0x000fe20003800000 */
[----:B0-----:R-:W-:Y:S01]  /*38f0*/  IMAD.X R173, RZ, RZ, UR11, P4 ;  /* 0x0000000bffad7e24 */ /* 0x001fe2000a0e06ff */
[----:B------:R-:W-:Y:S02]  /*3900*/  IADD3 R188, P1, P0, R188, R12, R190 ;  /* 0x0000000cbcbc7210 */ /* 0x000fe4000783e0be */
[----:B------:R0:W-:Y:S01]  /*3910*/  @!P6 STG.E.U8 desc[UR46][R4.64+0x18], R171 ;  /* 0x000018ab0400e986 */ /* 0x0001e2000c10112e */
[----:B------:R-:W-:Y:S01]  /*3920*/  ISETP.LT.OR P6, PT, R3, 0x19, !P2 ;  /* 0x000000190300780c */ /* 0x000fe200057c1670 */
[----:B------:R-:W-:Y:S01]  /*3930*/  IMAD R170, R173, R14, RZ ;  /* 0x0000000eadaa7224 */ /* 0x000fe200078e02ff */
[----:B------:R-:W-:-:S04]  /*3940*/  ISETP.LT.OR P4, PT, R3, 0x1a, !P2 ;  /* 0x0000001a0300780c */ /* 0x000fc80005781670 */
[----:B------:R-:W-:Y:S09]  /*3950*/  @P5 BRA `(.L_x_62) ;  /* 0x00000000000c5947 */ /* 0x000ff20003800000 */
[----:B-1----:R-:W4:Y:S02]  /*3960*/  LDG.E.U8 R23, desc[UR46][R186.64+0x19] ;  /* 0x0000192eba177981 */ /* 0x002f24000c1e1100 */
[----:B----4-:R-:W-:-:S05]  /*3970*/  PRMT R185, R23, 0x8880, RZ ;  /* 0x0000888017b97816 */ /* 0x010fca00000000ff */
[----:B------:R-:W-:-:S07]  /*3980*/  IMAD R185, R185, R184, RZ ;  /* 0x000000b8b9b97224 */ /* 0x000fce00078e02ff */
.L_x_62:
[----:B------:R-:W-:Y:S05]  /*3990*/  BSYNC B1 ;  /* 0x0000000000017941 */ /* 0x000fea0003800000 */
.L_x_61:
[----:B------:R-:W-:Y:S01]  /*39a0*/  @!P5 IMAD R181, R181, R22, R185 ;  /* 0x00000016b5b5d224 */ /* 0x000fe200078e02b9 */
[----:B------:R-:W-:Y:S01]  /*39b0*/  BSSY B1, `(.L_x_63) ;  /* 0x0000007000017945 */ /* 0x000fe20003800000 */
[----:B------:R-:W-:-:S03]  /*39c0*/  IMAD R173, R193, R15, R170 ;  /* 0x0000000fc1ad7224 */ /* 0x000fc600078e02aa */
[----:B------:R4:W-:Y:S01]  /*39d0*/  @!P5 STG.E.U8 desc[UR46][R4.64+0x19], R181 ;  /* 0x000019b50400d986 */ /* 0x0009e2000c10112e */
[----:B------:R-:W-:Y:S05]  /*39e0*/  @P6 BRA `(.L_x_64) ;  /* 0x00000000000c6947 */ /* 0x000fea0003800000 */
[----:B-1----:R-:W5:Y:S02]  /*39f0*/  LDG.E.U8 R23, desc[UR46][R168.64+0x18] ;  /* 0x0000182ea8177981 */ /* 0x002f64000c1e1100 */
[----:B-----5:R-:W-:-:S05]  /*3a00*/  PRMT R185, R23, 0x8880, RZ ;  /* 0x0000888017b97816 */ /* 0x020fca00000000ff */
[----:B------:R-:W-:-:S07]  /*3a10*/  IMAD R185, R185, R184, RZ ;  /* 0x000000b8b9b97224 */ /* 0x000fce00078e02ff */
.L_x_64:
[----:B------:R-:W-:Y:S05]  /*3a20*/  BSYNC B1 ;  /* 0x0000000000017941 */ /* 0x000fea0003800000 */
.L_x_63:
[----:B0-----:R-:W-:Y:S01]  /*3a30*/  @!P6 IMAD R171, R182, R22, R185 ;  /* 0x00000016b6abe224 */ /* 0x001fe200078e02b9 */
[----:B------:R-:W-:Y:S01]  /*3a40*/  BSSY B1, `(.L_x_65) ;  /* 0x0000008000017945 */ /* 0x000fe20003800000 */
[----:B------:R-:W-:Y:S02]  /*3a50*/  IMAD.IADD R190, R173, 0x1, R191 ;  /* 0x00000001adbe7824 */ /* 0x000fe400078e02bf */
[----:B------:R-:W-:Y:S01]  /*3a60*/  IMAD.WIDE.U32 R14, R193, R14, R20 ;  /* 0x0000000ec10e7225 */ /* 0x000fe200078e0014 */
[----:B------:R0:W-:Y:S01]  /*3a70*/  @!P6 STG.E.U8 desc[UR46][R8.64+0x18], R171 ;  /* 0x000018ab0800e986 */ /* 0x0001e2000c10112e */
[----:B------:R-:W-:Y:S05]  /*3a80*/  @P4 BRA `(.L_x_66) ;  /* 0x00000000000c4947 */ /* 0x000fea0003800000 */
[----:B-1----:R-:W5:Y:S02]  /*3a90*/  LDG.E.U8 R23, desc[UR46][R168.64+0x19] ;  /* 0x0000192ea8177981 */ /* 0x002f64000c1e1100 */
[----:B-----5:R-:W-:-:S05]  /*3aa0*/  PRMT R185, R23, 0x8880, RZ ;  /* 0x0000888017b97816 */ /* 0x020fca00000000ff */
[----:B------:R-:W-:-:S07]  /*3ab0*/  IMAD R185, R185, R184, RZ ;  /* 0x000000b8b9b97224 */ /* 0x000fce00078e02ff */
.L_x_66:
[----:B------:R-:W-:Y:S05]  /*3ac0*/  BSYNC B1 ;  /* 0x0000000000017941 */ /* 0x000fea0003800000 */
.L_x_65:
[----:B------:R-:W-:Y:S01]  /*3ad0*/  @!P4 IMAD R183, R183, R22, R185 ;  /* 0x00000016b7b7c224 */ /* 0x000fe200078e02b9 */
[----:B------:R-:W-:Y:S01]  /*3ae0*/  IADD3.X R189, R21, R13, R190, P1, P0 ;  /* 0x0000000d15bd7210 */ /* 0x000fe20000fe04be */
[----:B------:R-:W-:Y:S01]  /*3af0*/  BSSY B1, `(.L_x_67) ;  /* 0x000000d000017945 */ /* 0x000fe20003800000 */
[----:B------:R-:W-:Y:S02]  /*3b00*/  ISETP.GE.AND P1, PT, R0, 0x81, PT ;  /* 0x000000810000780c */ /* 0x000fe40003f26270 */
[----:B------:R0:W-:Y:S01]  /*3b10*/  @!P4 STG.E.U8 desc[UR46][R8.64+0x19], R183 ;  /* 0x000019b70800c986 */ /* 0x0001e2000c10112e */
[----:B------:R-:W-:Y:S02]  /*3b20*/  IADD3 R12, P5, R14, R12, RZ ;  /* 0x0000000c0e0c7210 */ /* 0x000fe40007fbe0ff */
[----:B------:R-:W-:Y:S02]  /*3b30*/  ISETP.LT.OR P4, PT, R3, 0x1, !P1 ;  /* 0x000000010300780c */ /* 0x000fe40004f81670 */
[----:B------:R-:W-:-:S02]  /*3b40*/  ISETP.GE.AND P0, PT, R0, 0x89, PT ;  /* 0x000000890000780c */ /* 0x000fc40003f06270 */
[----:B------:R-:W-:Y:S02]  /*3b50*/  IADD3.X R13, R13, R15, R173, P5, !PT ;  /* 0x0000000f0d0d7210 */ /* 0x000fe40002ffe4ad */
[C---:B------:R-:W-:Y:S02]  /*3b60*/  ISETP.LT.OR P5, PT, R3.reuse, 0x2, !P1 ;  /* 0x000000020300780c */ /* 0x040fe40004fa1670 */
[----:B------:R-:W-:-:S05]  /*3b70*/  ISETP.LT.OR P6, PT, R3, 0x1, !P0 ;  /* 0x000000010300780c */ /* 0x000fca00047c1670 */
[----:B0-----:R-:W-:Y:S08]  /*3b80*/  @P4 BRA `(.L_x_68) ;  /* 0x00000000000c4947 */ /* 0x001ff00003800000 */
[----:B-1----:R-:W5:Y:S02]  /*3b90*/  LDG.E.U8 R23, desc[UR46][R12.64] ;  /* 0x0000002e0c177981 */ /* 0x002f64000c1e1100 */
[----:B-----5:R-:W-:-:S05]  /*3ba0*/  PRMT R185, R23, 0x8880, RZ ;  /* 0x0000888017b97816 */ /* 0x020fca00000000ff */
[----:B------:R-:W-:-:S07]  /*3bb0*/  IMAD R185, R185, R184, RZ ;  /* 0x000000b8b9b97224 */ /* 0x000fce00078e02ff */
.L_x_68:
[----:B------:R-:W-:Y:S05]  /*3bc0*/  BSYNC B1 ;  /* 0x0000000000017941 */ /* 0x000fea0003800000 */
.L_x_67:
[----:B------:R-:W-:Y:S01]  /*3bd0*/  @!P4 IMAD R15, R152, R22, R185 ;  /* 0x00000016980fc224 */ /* 0x000fe200078e02b9 */
[----:B------:R-:W-:Y:S04]  /*3be0*/  BSSY B1, `(.L_x_69) ;  /* 0x0000006000017945 */ /* 0x000fe80003800000 */
[----:B------:R0:W-:Y:S01]  /*3bf0*/  @!P4 STG.E.U8 desc[UR46][R6.64], R15 ;  /* 0x0000000f0600c986 */ /* 0x0001e2000c10112e */
[----:B------:R-:W-:Y:S05]  /*3c00*/  @P5 BRA `(.L_x_70) ;  /* 0x00000000000c5947 */ /* 0x000fea0003800000 */
[----:B-1----:R-:W5:Y:S02]  /*3c10*/  LDG.E.U8 R23, desc[UR46][R12.64+0x1] ;  /* 0x0000012e0c177981 */ /* 0x002f64000c1e1100 */
[----:B-----5:R-:W-:-:S05]  /*3c20*/  PRMT R185, R23, 0x8880, RZ ;  /* 0x0000888017b97816 */ /* 0x020fca00000000ff */
[----:B------:R-:W-:-:S07]  /*3c30*/  IMAD R185, R185, R184, RZ ;  /* 0x000000b8b9b97224 */ /* 0x000fce00078e02ff */
.L_x_70:
[----:B------:R-:W-:Y:S05]  /*3c40*/  BSYNC B1 ;  /* 0x0000000000017941 */ /* 0x000fea0003800000 */
.L_x_69:
[----:B------:R-:W-:Y:S01]  /*3c50*/  @!P5 IMAD R153, R153, R22, R185 ;  /* 0x000000169999d224 */ /* 0x000fe200078e02b9 */
[----:B------:R-:W-:Y:S04]  /*3c60*/  BSSY B1, `(.L_x_71) ;  /* 0x0000006000017945 */ /* 0x000fe80003800000 */
[----:B------:R0:W-:Y:S01]  /*3c70*/  @!P5 STG.E.U8 desc[UR46][R6.64+0x1], R153 ;  /* 0x000001990600d986 */ /* 0x0001e2000c10112e */
[----:B------:R-:W-:Y:S05]  /*3c80*/  @P6 BRA `(.L_x_72) ;  /* 0x00000000000c6947 */ /* 0x000fea0003800000 */
[----:B-1----:R-:W5:Y:S02]  /*3c90*/  LDG.E.U8 R23, desc[UR46][R188.64] ;  /* 0x0000002ebc177981 */ /* 0x002f64000c1e1100 */
[----:B-----5:R-:W-:-:S05]  /*3ca0*/  PRMT R185, R23, 0x8880, RZ ;  /* 0x0000888017b97816 */ /* 0x020fca00000000ff */
[----:B------:R-:W-:-:S07]  /*3cb0*/  IMAD R185, R185, R184, RZ ;  /* 0x000000b8b9b97224 */ /* 0x000fce00078e02ff */
.L_x_72:
[----:B------:R-:W-:Y:S05]  /*3cc0*/  BSYNC B1 ;  /* 0x0000000000017941 */ /* 0x000fea0003800000 */
.L_x_71:
[C---:B------:R-:W-:Y:S01]  /*3cd0*/  ISETP.LT.OR P4, PT, R3.reuse, 0x2, !P0 ;  /* 0x000000020300780c */ /* 0x040fe20004781670 */
[----:B0-----:R-:W-:Y:S01]  /*3ce0*/  @!P6 IMAD R15, R154, R22, R185 ;  /* 0x000000169a0fe224 */ /* 0x001fe200078e02b9 */
[----:B------:R-:W-:Y:S01]  /*3cf0*/  BSSY B1, `(.L_x_73) ;  /* 0x0000008000017945 */ /* 0x000fe20003800000 */
[----:B------:R-:W-:-:S03]  /*3d00*/  ISETP.LT.OR P5, PT, R3, 0x9, !P1 ;  /* 0x000000090300780c */ /* 0x000fc60004fa1670 */
[----:B------:R0:W-:Y:S01]  /*3d10*/  @!P6 STG.E.U8 desc[UR46][R10.64], R15 ;  /* 0x0000000f0a00e986 */ /* 0x0001e2000c10112e */
[----:B------:R-:W-:-:S06]  /*3d20*/  ISETP.LT.OR P6, PT, R3, 0xa, !P1 ;  /* 0x0000000a0300780c */ /* 0x000fcc0004fc1670 */
[----:B------:R-:W-:Y:S07]  /*3d30*/  @P4 BRA `(.L_x_74) ;  /* 0x00000000000c4947 */ /* 0x000fee0003800000 */
[----:B-1----:R-:W5:Y:S02]  /*3d40*/  LDG.E.U8 R23, desc[UR46][R188.64+0x1] ;  /* 0x0000012ebc177981 */ /* 0x002f64000c1e1100 */
[----:B-----5:R-:W-:-:S05]  /*3d50*/  PRMT R185, R23, 0x8880, RZ ;  /* 0x0000888017b97816 */ /* 0x020fca00000000ff */
[----:B------:R-:W-:-:S07]  /*3d60*/  IMAD R185, R185, R184, RZ ;  /* 0x000000b8b9b97224 */ /* 0x000fce00078e02ff */
.L_x_74:
[----:B------:R-:W-:Y:S05]  /*3d70*/  BSYNC B1 ;  /* 0x0000000000017941 */ /* 0x000fea0003800000 */
.L_x_73:
[----:B------:R-:W-:Y:S01]  /*3d80*/  @!P4 IMAD R155, R155, R22, R185 ;  /* 0x000000169b9bc224 */ /* 0x000fe200078e02b9 */
[----:B------:R-:W-:Y:S04]  /*3d90*/  BSSY B1, `(.L_x_75) ;  /* 0x0000006000017945 */ /* 0x000fe80003800000 */
[----:B------:R0:W-:Y:S01]  /*3da0*/  @!P4 STG.E.U8 desc[UR46][R10.64+0x1], R155 ;  /* 0x0000019b0a00c986 */ /* 0x0001e2000c10112e */
[----:B------:R-:W-:Y:S05]  /*3db0*/  @P5 BRA `(.L_x_76) ;  /* 0x00000000000c5947 */ /* 0x000fea0003800000 */
[----:B-1----:R-:W5:Y:S02]  /*3dc0*/  LDG.E.U8 R23, desc[UR46][R12.64+0x8] ;  /* 0x0000082e0c177981 */ /* 0x002f64000c1e1100 */
[----:B-----5:R-:W-:-:S05]  /*3dd0*/  PRMT R185, R23, 0x8880, RZ ;  /* 0x0000888017b97816 */ /* 0x020fca00000000ff */
[----:B------:R-:W-:-:S07]  /*3de0*/  IMAD R185, R185, R184, RZ ;  /* 0x000000b8b9b97224 */ /* 0x000fce00078e02ff */
.L_x_76:
[----:B------:R-:W-:Y:S05]  /*3df0*/  BSYNC B1 ;  /* 0x0000000000017941 */ /* 0x000fea0003800000 */
.L_x_75:
[----:B0-----:R-:W-:Y:S01]  /*3e00*/  @!P5 IMAD R15, R156, R22, R185 ;  /* 0x000000169c0fd224 */ /* 0x001fe200078e02b9 */
[----:B------:R-:W-:Y:S04]  /*3e10*/  BSSY B1, `(.L_x_77) ;  /* 0x0000006000017945 */ /* 0x000fe80003800000 */
[----:B------:R0:W-:Y:S01]  /*3e20*/  @!P5 STG.E.U8 desc[UR46][R6.64+0x8], R15 ;  /* 0x0000080f0600d986 */ /* 0x0001e2000c10112e */
[----:B------:R-:W-:Y:S05]  /*3e30*/  @P6 BRA `(.L_x_78) ;  /* 0x00000000000c6947 */ /* 0x000fea0003800000 */
[----:B-1----:R-:W5:Y:S02]  /*3e40*/  LDG.E.U8 R23, desc[UR46][R12.64+0x9] ;  /* 0x0000092e0c177981 */ /* 0x002f64000c1e1100 */
[----:B-----5:R-:W-:-:S05]  /*3e50*/  PRMT R185, R23, 0x8880, RZ ;  /* 0x0000888017b97816 */ /* 0x020fca00000000ff */
[----:B------:R-:W-:-:S07]  /*3e60*/  IMAD R185, R185, R184, RZ ;  /* 0x000000b8b9b97224 */ /* 0x000fce00078e02ff */
.L_x_78:
[----:B------:R-:W-:Y:S05]  /*3e70*/  BSYNC B1 ;  /* 0x0000000000017941 */ /* 0x000fea0003800000 */
.L_x_77:
[----:B------:R-:W-:Y:S01]  /*3e80*/  ISETP.LT.OR P4, PT, R3, 0x9, !P0 ;  /* 0x000000090300780c */ /* 0x000fe20004781670 */
[----:B------:R-:W-:Y:S01]  /*3e90*/  @!P6 IMAD R157, R157, R22, R185 ;  /* 0x000000169d9de224 */ /* 0x000fe200078e02b9 */
        /* <DEDUP_REMOVED lines=8> */
.L_x_80:
[----:B------:R-:W-:Y:S05]  /*3f20*/  BSYNC B1 ;  /* 0x0000000000017941 */ /* 0x000fea0003800000 */
.L_x_79:
[----:B0-----:R-:W-:Y:S01]  /*3f30*/  @!P4 IMAD R15, R158, R22, R185 ;  /* 0x000000169e0fc224 */ /* 0x001fe200078e02b9 */
[----:B------:R-:W-:Y:S04]  /*3f40*/  BSSY B1, `(.L_x_81) ;  /* 0x0000006000017945 */ /* 0x000fe80003800000 */
[----:B------:R0:W-:Y:S01]  /*3f50*/  @!P4 STG.E.U8 desc[UR46][R10.64+0x8], R15 ;  /* 0x0000080f0a00c986 */ /* 0x0001e2000c10112e */
[----:B------:R-:W-:Y:S05]  /*3f60*/  @P5 BRA `(.L_x_82) ;  /* 0x00000000000c5947 */ /* 0x000fea0003800000 */
[----:B-1----:R-:W5:Y:S02]  /*3f70*/  LDG.E.U8 R23, desc[UR46][R188.64+0x9] ;  /* 0x0000092ebc177981 */ /* 0x002f64000c1e1100 */
[----:B-----5:R-:W-:-:S05]  /*3f80*/  PRMT R185, R23, 0x8880, RZ ;  /* 0x0000888017b97816 */ /* 0x020fca00000000ff */
[----:B------:R-:W-:-:S07]  /*3f90*/  IMAD R185, R185, R184, RZ ;  /* 0x000000b8b9b97224 */ /* 0x000fce00078e02ff */
.L_x_82:
[----:B------:R-:W-:Y:S05]  /*3fa0*/  BSYNC B1 ;  /* 0x0000000000017941 */ /* 0x000fea0003800000 */
.L_x_81:
[----:B------:R-:W-:Y:S01]  /*3fb0*/  @!P5 IMAD R159, R159, R22, R185 ;  /* 0x000000169f9fd224 */ /* 0x000fe200078e02b9 */
[----:B------:R-:W-:Y:S04]  /*3fc0*/  BSSY B1, `(.L_x_83) ;  /* 0x0000006000017945 */ /* 0x000fe80003800000 */
[----:B------:R0:W-:Y:S01]  /*3fd0*/  @!P5 STG.E.U8 desc[UR46][R10.64+0x9], R159 ;  /* 0x0000099f0a00d986 */ /* 0x0001e2000c10112e */
[----:B------:R-:W-:Y:S05]  /*3fe0*/  @P6 BRA `(.L_x_84) ;  /* 0x00000000000c6947 */ /* 0x000fea0003800000 */
[----:B-1----:R-:W5:Y:S02]  /*3ff0*/  LDG.E.U8 R23, desc[UR46][R12.64+0x10] ;  /* 0x0000102e0c177981 */ /* 0x002f64000c1e1100 */
[----:B-----5:R-:W-:-:S05]  /*4000*/  PRMT R185, R23, 0x8880, RZ ;  /* 0x0000888017b97816 */ /* 0x020fca00000000ff */
[----:B------:R-:W-:-:S07]  /*4010*/  IMAD R185, R185, R184, RZ ;  /* 0x000000b8b9b97224 */ /* 0x000fce00078e02ff */
.L_x_84:
[----:B------:R-:W-:Y:S05]  /*4020*/  BSYNC B1 ;  /* 0x0000000000017941 */ /* 0x000fea0003800000 */
.L_x_83:
        /* <DEDUP_REMOVED lines=10> */
.L_x_86:
[----:B------:R-:W-:Y:S05]  /*40d0*/  BSYNC B1 ;  /* 0x0000000000017941 */ /* 0x000fea0003800000 */
.L_x_85:
[----:B------:R-:W-:Y:S01]  /*40e0*/  @!P4 IMAD R161, R161, R22, R185 ;  /* 0x00000016a1a1c224 */ /* 0x000fe200078e02b9 */
[----:B------:R-:W-:Y:S04]  /*40f0*/  BSSY B1, `(.L_x_87) ;  /* 0x0000006000017945 */ /* 0x000fe80003800000 */
[----:B------:R0:W-:Y:S01]  /*4100*/  @!P4 STG.E.U8 desc[UR46][R6.64+0x11], R161 ;  /* 0x000011a10600c986 */ /* 0x0001e2000c10112e */
[----:B------:R-:W-:Y:S05]  /*4110*/  @P5 BRA `(.L_x_88) ;  /* 0x00000000000c5947 */ /* 0x000fea0003800000 */
[----:B-1----:R-:W5:Y:S02]  /*4120*/  LDG.E.U8 R23, desc[UR46][R188.64+0x10] ;  /* 0x0000102ebc177981 */ /* 0x002f64000c1e1100 */
[----:B-----5:R-:W-:-:S05]  /*4130*/  PRMT R185, R23, 0x8880, RZ ;  /* 0x0000888017b97816 */ /* 0x020fca00000000ff */
[----:B------:R-:W-:-:S07]  /*4140*/  IMAD R185, R185, R184, RZ ;  /* 0x000000b8b9b97224 */ /* 0x000fce00078e02ff */
.L_x_88:
[----:B------:R-:W-:Y:S05]  /*4150*/  BSYNC B1 ;  /* 0x0000000000017941 */ /* 0x000fea0003800000 */
.L_x_87:
[----:B0-----:R-:W-:Y:S01]  /*4160*/  @!P5 IMAD R15, R162, R22, R185 ;  /* 0x00000016a20fd224 */ /* 0x001fe200078e02b9 */
[----:B------:R-:W-:Y:S04]  /*4170*/  BSSY B1, `(.L_x_89) ;  /* 0x0000006000017945 */ /* 0x000fe80003800000 */
[----:B------:R0:W-:Y:S01]  /*4180*/  @!P5 STG.E.U8 desc[UR46][R10.64+0x10], R15 ;  /* 0x0000100f0a00d986 */ /* 0x0001e2000c10112e */
[----:B------:R-:W-:Y:S05]  /*4190*/  @P6 BRA `(.L_x_90) ;  /* 0x00000000000c6947 */ /* 0x000fea0003800000 */
[----:B-1----:R-:W5:Y:S02]  /*41a0*/  LDG.E.U8 R23, desc[UR46][R188.64+0x11] ;  /* 0x0000112ebc177981 */ /* 0x002f64000c1e1100 */
[----:B-----5:R-:W-:-:S05]  /*41b0*/  PRMT R185, R23, 0x8880, RZ ;  /* 0x0000888017b97816 */ /* 0x020fca00000000ff */
[----:B------:R-:W-:-:S07]  /*41c0*/  IMAD R185, R185, R184, RZ ;  /* 0x000000b8b9b97224 */ /* 0x000fce00078e02ff */
.L_x_90:
[----:B------:R-:W-:Y:S05]  /*41d0*/  BSYNC B1 ;  /* 0x0000000000017941 */ /* 0x000fea0003800000 */
.L_x_89:
        /* <DEDUP_REMOVED lines=10> */
.L_x_92:
[----:B------:R-:W-:Y:S05]  /*4280*/  BSYNC B1 ;  /* 0x0000000000017941 */ /* 0x000fea0003800000 */
.L_x_91:
[----:B0-----:R-:W-:Y:S01]  /*4290*/  @!P4 IMAD R15, R164, R22, R185 ;  /* 0x00000016a40fc224 */ /* 0x001fe200078e02b9 */
[----:B------:R-:W-:Y:S04]  /*42a0*/  BSSY B1, `(.L_x_93) ;  /* 0x0000006000017945 */ /* 0x000fe80003800000 */
[----:B------:R0:W-:Y:S01]  /*42b0*/  @!P4 STG.E.U8 desc[UR46][R6.64+0x18], R15 ;  /* 0x0000180f0600c986 */ /* 0x0001e2000c10112e */
[----:B------:R-:W-:Y:S05]  /*42c0*/  @P5 BRA `(.L_x_94) ;  /* 0x00000000000c5947 */ /* 0x000fea0003800000 */
[----:B-1----:R-:W5:Y:S02]  /*42d0*/  LDG.E.U8 R23, desc[UR46][R12.64+0x19] ;  /* 0x0000192e0c177981 */ /* 0x002f64000c1e1100 */
[----:B-----5:R-:W-:-:S05]  /*42e0*/  PRMT R185, R23, 0x8880, RZ ;  /* 0x0000888017b97816 */ /* 0x020fca00000000ff */
[----:B------:R-:W-:-:S07]  /*42f0*/  IMAD R185, R185, R184, RZ ;  /* 0x000000b8b9b97224 */ /* 0x000fce00078e02ff */
.L_x_94:
[----:B------:R-:W-:Y:S05]  /*4300*/  BSYNC B1 ;  /* 0x0000000000017941 */ /* 0x000fea0003800000 */
.L_x_93:
[----:B------:R-:W-:Y:S01]  /*4310*/  @!P5 IMAD R165, R165, R22, R185 ;  /* 0x00000016a5a5d224 */ /* 0x000fe200078e02b9 */
[----:B------:R-:W-:Y:S04]  /*4320*/  BSSY B1, `(.L_x_95) ;  /* 0x0000006000017945 */ /* 0x000fe80003800000 */
[----:B------:R0:W-:Y:S01]  /*4330*/  @!P5 STG.E.U8 desc[UR46][R6.64+0x19], R165 ;  /* 0x000019a50600d986 */ /* 0x0001e2000c10112e */
[----:B------:R-:W-:Y:S05]  /*4340*/  @P6 BRA `(.L_x_96) ;  /* 0x00000000000c6947 */ /* 0x000fea0003800000 */
[----:B-1----:R-:W5:Y:S02]  /*4350*/  LDG.E.U8 R23, desc[UR46][R188.64+0x18] ;  /* 0x0000182ebc177981 */ /* 0x002f64000c1e1100 */
[----:B-----5:R-:W-:-:S05]  /*4360*/  PRMT R185, R23, 0x8880, RZ ;  /* 0x0000888017b97816 */ /* 0x020fca00000000ff */
[----:B------:R-:W-:-:S07]  /*4370*/  IMAD R185, R185, R184, RZ ;  /* 0x000000b8b9b97224 */ /* 0x000fce00078e02ff */
.L_x_96:
[----:B------:R-:W-:Y:S05]  /*4380*/  BSYNC B1 ;  /* 0x0000000000017941 */ /* 0x000fea0003800000 */
.L_x_95:
        /* <DEDUP_REMOVED lines=10> */
.L_x_98:
[----:B------:R-:W-:Y:S05]  /*4430*/  BSYNC B1 ;  /* 0x0000000000017941 */ /* 0x000fea0003800000 */
.L_x_97:
[----:B------:R-:W-:Y:S01]  /*4440*/  @!P4 IMAD R167, R167, R22, R185 ;  /* 0x00000016a7a7c224 */ /* 0x000fe200078e02b9 */
[----:B------:R-:W-:Y:S04]  /*4450*/  BSSY B1, `(.L_x_99) ;  /* 0x0000006000017945 */ /* 0x000fe80003800000 */
[----:B------:R0:W-:Y:S01]  /*4460*/  @!P4 STG.E.U8 desc[UR46][R10.64+0x19], R167 ;  /* 0x000019a70a00c986 */ /* 0x0001e2000c10112e */
[----:B------:R-:W-:Y:S05]  /*4470*/  @P5 BRA `(.L_x_100) ;  /* 0x00000000000c5947 */ /* 0x000fea0003800000 */
[----:B-1----:R-:W5:Y:S02]  /*4480*/  LDG.E.U8 R23, desc[UR46][R186.64+0x20] ;  /* 0x0000202eba177981 */ /* 0x002f64000c1e1100 */
[----:B-----5:R-:W-:-:S05]  /*4490*/  PRMT R185, R23, 0x8880, RZ ;  /* 0x0000888017b97816 */ /* 0x020fca00000000ff */
[----:B------:R-:W-:-:S07]  /*44a0*/  IMAD R185, R185, R184, RZ ;  /* 0x000000b8b9b97224 */ /* 0x000fce00078e02ff */
.L_x_100:
[----:B------:R-:W-:Y:S05]  /*44b0*/  BSYNC B1 ;  /* 0x0000000000017941 */ /* 0x000fea0003800000 */
.L_x_99:
[----:B0-----:R-:W-:Y:S01]  /*44c0*/  @!P5 IMAD R15, R136, R22, R185 ;  /* 0x00000016880fd224 */ /* 0x001fe200078e02b9 */
[----:B------:R-:W-:Y:S04]  /*44d0*/  BSSY B1, `(.L_x_101) ;  /* 0x0000006000017945 */ /* 0x000fe80003800000 */
[----:B------:R0:W-:Y:S01]  /*44e0*/  @!P5 STG.E.U8 desc[UR46][R4.64+0x20], R15 ;  /* 0x0000200f0400d986 */ /* 0x0001e2000c10112e */
[----:B------:R-:W-:Y:S05]  /*44f0*/  @P6 BRA `(.L_x_102) ;  /* 0x00000000000c6947 */ /* 0x000fea0003800000 */
[----:B-1----:R-:W5:Y:S02]  /*4500*/  LDG.E.U8 R23, desc[UR46][R186.64+0x21] ;  /* 0x0000212eba177981 */ /* 0x002f64000c1e1100 */
[----:B-----5:R-:W-:-:S05]  /*4510*/  PRMT R185, R23, 0x8880, RZ ;  /* 0x0000888017b97816 */ /* 0x020fca00000000ff */
[----:B------:R-:W-:-:S07]  /*4520*/  IMAD R185, R185, R184, RZ ;  /* 0x000000b8b9b97224 */ /* 0x000fce00078e02ff */
.L_x_102:
[----:B------:R-:W-:Y:S05]  /*4530*/  BSYNC B1 ;  /* 0x0000000000017941 */ /* 0x000fea0003800000 */
.L_x_101:
        /* <DEDUP_REMOVED lines=10> */
.L_x_104:
[----:B------:R-:W-:Y:S05]  /*45e0*/  BSYNC B1 ;  /* 0x0000000000017941 */ /* 0x000fea0003800000 */
.L_x_103:
[----:B0-----:R-:W-:Y:S01]  /*45f0*/  @!P4 IMAD R15, R138, R22, R185 ;  /* 0x000000168a0fc224 */ /* 0x001fe200078e02b9 */
[----:B------:R-:W-:Y:S04]  /*4600*/  BSSY B1, `(.L_x_105) ;  /* 0x0000006000017945 */ /* 0x000fe80003800000 */
[----:B------:R0:W-:Y:S01]  /*4610*/  @!P4 STG.E.U8 desc[UR46][R8.64+0x20], R15 ;  /* 0x0000200f0800c986 */ /* 0x0001e2000c10112e */
[----:B------:R-:W-:Y:S05]  /*4620*/  @P5 BRA `(.L_x_106) ;  /* 0x00000000000c5947 */ /* 0x000fea0003800000 */
[----:B-1----:R-:W5:Y:S02]  /*4630*/  LDG.E.U8 R23, desc[UR46][R168.64+0x21] ;  /* 0x0000212ea8177981 */ /* 0x002f64000c1e1100 */
[----:B-----5:R-:W-:-:S05]  /*4640*/  PRMT R185, R23, 0x8880, RZ ;  /* 0x0000888017b97816 */ /* 0x020fca00000000ff */
[----:B------:R-:W-:-:S07]  /*4650*/  IMAD R185, R185, R184, RZ ;  /* 0x000000b8b9b97224 */ /* 0x000fce00078e02ff */
.L_x_106:
[----:B------:R-:W-:Y:S05]  /*4660*/  BSYNC B1 ;  /* 0x0000000000017941 */ /* 0x000fea0003800000 */
.L_x_105:
[----:B------:R-:W-:Y:S01]  /*4670*/  @!P5 IMAD R139, R139, R22, R185 ;  /* 0x000000168b8bd224 */ /* 0x000fe200078e02b9 */
[----:B------:R-:W-:Y:S04]  /*4680*/  BSSY B1, `(.L_x_107) ;  /* 0x0000006000017945 */ /* 0x000fe80003800000 */
[----:B------:R0:W-:Y:S01]  /*4690*/  @!P5 STG.E.U8 desc[UR46][R8.64+0x21], R139 ;  /* 0x0000218b0800d986 */ /* 0x0001e2000c10112e */
[----:B------:R-:W-:Y:S05]  /*46a0*/  @P6 BRA `(.L_x_108) ;  /* 0x00000000000c6947 */ /* 0x000fea0003800000 */
[----:B-1----:R-:W5:Y:S02]  /*46b0*/  LDG.E.U8 R23, desc[UR46][R186.64+0x28] ;  /* 0x0000282eba177981 */ /* 0x002f64000c1e1100 */
[----:B-----5:R-:W-:-:S05]  /*46c0*/  PRMT R185, R23, 0x8880, RZ ;  /* 0x0000888017b97816 */ /* 0x020fca00000000ff */
[----:B------:R-:W-:-:S07]  /*46d0*/  IMAD R185, R185, R184, RZ ;  /* 0x000000b8b9b97224 */ /* 0x000fce00078e02ff */
.L_x_108:
[----:B------:R-:W-:Y:S05]  /*46e0*/  BSYNC B1 ;  /* 0x0000000000017941 */ /* 0x000fea0003800000 */
.L_x_107:
        /* <DEDUP_REMOVED lines=10> */
.L_x_110:
[----:B------:R-:W-:Y:S05]  /*4790*/  BSYNC B1 ;  /* 0x0000000000017941 */ /* 0x000fea0003800000 */
.L_x_109:
[----:B------:R-:W-:Y:S01]  /*47a0*/  @!P4 IMAD R141, R141, R22, R185 ;  /* 0x000000168d8dc224 */ /* 0x000fe200078e02b9 */
[----:B------:R-:W-:Y:S04]  /*47b0*/  BSSY B1, `(.L_x_111) ;  /* 0x0000006000017945 */ /* 0x000fe80003800000 */
[----:B------:R0:W-:Y:S01]  /*47c0*/  @!P4 STG.E.U8 desc[UR46][R4.64+0x29], R141 ;  /* 0x0000298d0400c986 */ /* 0x0001e2000c10112e */
[----:B------:R-:W-:Y:S05]  /*47d0*/  @P5 BRA `(.L_x_112) ;  /* 0x00000000000c5947 */ /* 0x000fea0003800000 */
[----:B-1----:R-:W5:Y:S02]  /*47e0*/  LDG.E.U8 R23, desc[UR46][R168.64+0x28] ;  /* 0x0000282ea8177981 */ /* 0x002f64000c1e1100 */
[----:B-----5:R-:W-:-:S05]  /*47f0*/  PRMT R185, R23, 0x8880, RZ ;  /* 0x0000888017b97816 */ /* 0x020fca00000000ff */
[----:B------:R-:W-:-:S07]  /*4800*/  IMAD R185, R185, R184, RZ ;  /* 0x000000b8b9b97224 */ /* 0x000fce00078e02ff */
.L_x_112:
[----:B------:R-:W-:Y:S05]  /*4810*/  BSYNC B1 ;  /* 0x0000000000017941 */ /* 0x000fea0003800000 */
.L_x_111:
[----:B0-----:R-:W-:Y:S01]  /*4820*/  @!P5 IMAD R15, R142, R22, R185 ;  /* 0x000000168e0fd224 */ /* 0x001fe200078e02b9 */
[----:B------:R-:W-:Y:S04]  /*4830*/  BSSY B1, `(.L_x_113) ;  /* 0x0000006000017945 */ /* 0x000fe80003800000 */
[----:B------:R0:W-:Y:S01]  /*4840*/  @!P5 STG.E.U8 desc[UR46][R8.64+0x28], R15 ;  /* 0x0000280f0800d986 */ /* 0x0001e2000c10112e */
[----:B------:R-:W-:Y:S05]  /*4850*/  @P6 BRA `(.L_x_114) ;  /* 0x00000000000c6947 */ /* 0x000fea0003800000 */
[----:B-1----:R-:W5:Y:S02]  /*4860*/  LDG.E.U8 R23, desc[UR46][R168.64+0x29] ;  /* 0x0000292ea8177981 */ /* 0x002f64000c1e1100 */
[----:B-----5:R-:W-:-:S05]  /*4870*/  PRMT R185, R23, 0x8880, RZ ;  /* 0x0000888017b97816 */ /* 0x020fca00000000ff */
[----:B------:R-:W-:-:S07]  /*4880*/  IMAD R185, R185, R184, RZ ;  /* 0x000000b8b9b97224 */ /* 0x000fce00078e02ff */
.L_x_114:
[----:B------:R-:W-:Y:S05]  /*4890*/  BSYNC B1 ;  /* 0x0000000000017941 */ /* 0x000fea0003800000 */
.L_x_113:
        /* <DEDUP_REMOVED lines=10> */
.L_x_116:
[----:B------:R-:W-:Y:S05]  /*4940*/  BSYNC B1 ;  /* 0x0000000000017941 */ /* 0x000fea0003800000 */
.L_x_115:
[----:B0-----:R-:W-:Y:S01]  /*4950*/  @!P4 IMAD R15, R144, R22, R185 ;  /* 0x00000016900fc224 */ /* 0x001fe200078e02b9 */
[----:B------:R-:W-:Y:S04]  /*4960*/  BSSY B1, `(.L_x_117) ;  /* 0x0000006000017945 */ /* 0x000fe80003800000 */
[----:B------:R0:W-:Y:S01]  /*4970*/  @!P4 STG.E.U8 desc[UR46][R4.64+0x30], R15 ;  /* 0x0000300f0400c986 */ /* 0x0001e2000c10112e */
[----:B------:R-:W-:Y:S05]  /*4980*/  @P5 BRA `(.L_x_118) ;  /* 0x00000000000c5947 */ /* 0x000fea0003800000 */
[----:B-1----:R-:W5:Y:S02]  /*4990*/  LDG.E.U8 R23, desc[UR46][R186.64+0x31] ;  /* 0x0000312eba177981 */ /* 0x002f64000c1e1100 */
[----:B-----5:R-:W-:-:S05]  /*49a0*/  PRMT R185, R23, 0x8880, RZ ;  /* 0x0000888017b97816 */ /* 0x020fca00000000ff */
[----:B------:R-:W-:-:S07]  /*49b0*/  IMAD R185, R185, R184, RZ ;  /* 0x000000b8b9b97224 */ /* 0x000fce00078e02ff */
.L_x_118:
[----:B------:R-:W-:Y:S05]  /*49c0*/  BSYNC B1 ;  /* 0x0000000000017941 */ /* 0x000fea0003800000 */
.L_x_117:
[----:B------:R-:W-:Y:S01]  /*49d0*/  @!P5 IMAD R145, R145, R22, R185 ;  /* 0x000000169191d224 */ /* 0x000fe200078e02b9 */
[----:B------:R-:W-:Y:S04]  /*49e0*/  BSSY B1, `(.L_x_119) ;  /* 0x0000006000017945 */ /* 0x000fe80003800000 */
[----:B------:R0:W-:Y:S01]  /*49f0*/  @!P5 STG.E.U8 desc[UR46][R4.64+0x31], R145 ;  /* 0x000031910400d986 */ /* 0x0001e2000c10112e */
[----:B------:R-:W-:Y:S05]  /*4a00*/  @P6 BRA `(.L_x_120) ;  /* 0x00000000000c6947 */ /* 0x000fea0003800000 */
[----:B-1----:R-:W5:Y:S02]  /*4a10*/  LDG.E.U8 R23, desc[UR46][R168.64+0x30] ;  /* 0x0000302ea8177981 */ /* 0x002f64000c1e1100 */
[----:B-----5:R-:W-:-:S05]  /*4a20*/  PRMT R185, R23, 0x8880, RZ ;  /* 0x0000888017b97816 */ /* 0x020fca00000000ff */
[----:B------:R-:W-:-:S07]  /*4a30*/  IMAD R185, R185, R184, RZ ;  /* 0x000000b8b9b97224 */ /* 0x000fce00078e02ff */
.L_x_120:
[----:B------:R-:W-:Y:S05]  /*4a40*/  BSYNC B1 ;  /* 0x0000000000017941 */ /* 0x000fea0003800000 */
.L_x_119:
        /* <DEDUP_REMOVED lines=10> */
.L_x_122:
[----:B------:R-:W-:Y:S05]  /*4af0*/  BSYNC B1 ;  /* 0x0000000000017941 */ /* 0x000fea0003800000 */
.L_x_121:
[----:B------:R-:W-:Y:S01]  /*4b00*/  @!P4 IMAD R147, R147, R22, R185 ;  /* 0x000000169393c224 */ /* 0x000fe200078e02b9 */
[----:B------:R-:W-:Y:S04]  /*4b10*/  BSSY B1, `(.L_x_123) ;  /* 0x0000006000017945 */ /* 0x000fe80003800000 */
[----:B------:R0:W-:Y:S01]  /*4b20*/  @!P4 STG.E.U8 desc[UR46][R8.64+0x31], R147 ;  /* 0x000031930800c986 */ /* 0x0001e2000c10112e */
[----:B------:R-:W-:Y:S05]  /*4b30*/  @P5 BRA `(.L_x_124) ;  /* 0x00000000000c5947 */ /* 0x000fea0003800000 */
[----:B-1----:R-:W5:Y:S02]  /*4b40*/  LDG.E.U8 R23, desc[UR46][R186.64+0x38] ;  /* 0x0000382eba177981 */ /* 0x002f64000c1e1100 */
[----:B-----5:R-:W-:-:S05]  /*4b50*/  PRMT R185, R23, 0x8880, RZ ;  /* 0x0000888017b97816 */ /* 0x020fca00000000ff */
[----:B------:R-:W-:-:S07]  /*4b60*/  IMAD R185, R185, R184, RZ ;  /* 0x000000b8b9b97224 */ /* 0x000fce00078e02ff */
.L_x_124:
[----:B------:R-:W-:Y:S05]  /*4b70*/  BSYNC B1 ;  /* 0x0000000000017941 */ /* 0x000fea0003800000 */
.L_x_123:
[----:B0-----:R-:W-:Y:S01]  /*4b80*/  @!P5 IMAD R15, R148, R22, R185 ;  /* 0x00000016940fd224 */ /* 0x001fe200078e02b9 */
[----:B------:R-:W-:Y:S04]  /*4b90*/  BSSY B1, `(.L_x_125) ;  /* 0x0000006000017945 */ /* 0x000fe80003800000 */
[----:B------:R0:W-:Y:S01]  /*4ba0*/  @!P5 STG.E.U8 desc[UR46][R4.64+0x38], R15 ;  /* 0x0000380f0400d986 */ /* 0x0001e2000c10112e */
[----:B------:R-:W-:Y:S05]  /*4bb0*/  @P6 BRA `(.L_x_126) ;  /* 0x00000000000c6947 */ /* 0x000fea0003800000 */
[----:B-1----:R-:W5:Y:S02]  /*4bc0*/  LDG.E.U8 R23, desc[UR46][R186.64+0x39] ;  /* 0x0000392eba177981 */ /* 0x002f64000c1e1100 */
[----:B-----5:R-:W-:-:S05]  /*4bd0*/  PRMT R185, R23, 0x8880, RZ ;  /* 0x0000888017b97816 */ /* 0x020fca00000000ff */
[----:B------:R-:W-:-:S07]  /*4be0*/  IMAD R185, R185, R184, RZ ;  /* 0x000000b8b9b97224 */ /* 0x000fce00078e02ff */
.L_x_126:
[----:B------:R-:W-:Y:S05]  /*4bf0*/  BSYNC B1 ;  /* 0x0000000000017941 */ /* 0x000fea0003800000 */
.L_x_125:
        /* <DEDUP_REMOVED lines=10> */
.L_x_128:
[----:B------:R-:W-:Y:S05]  /*4ca0*/  BSYNC B1 ;  /* 0x0000000000017941 */ /* 0x000fea0003800000 */
.L_x_127:
[----:B0-----:R-:W-:Y:S01]  /*4cb0*/  @!P4 IMAD R15, R150, R22, R185 ;  /* 0x00000016960fc224 */ /* 0x001fe200078e02b9 */
[----:B------:R-:W-:Y:S04]  /*4cc0*/  BSSY B1, `(.L_x_129) ;  /* 0x0000006000017945 */ /* 0x000fe80003800000 */
[----:B------:R0:W-:Y:S01]  /*4cd0*/  @!P4 STG.E.U8 desc[UR46][R8.64+0x38], R15 ;  /* 0x0000380f0800c986 */ /* 0x0001e2000c10112e */
[----:B------:R-:W-:Y:S05]  /*4ce0*/  @P5 BRA `(.L_x_130) ;  /* 0x00000000000c5947 */ /* 0x000fea0003800000 */
[----:B-1----:R-:W5:Y:S02]  /*4cf0*/  LDG.E.U8 R23, desc[UR46][R168.64+0x39] ;  /* 0x0000392ea8177981 */ /* 0x002f64000c1e1100 */
[----:B-----5:R-:W-:-:S05]  /*4d00*/  PRMT R185, R23, 0x8880, RZ ;  /* 0x0000888017b97816 */ /* 0x020fca00000000ff */
[----:B------:R-:W-:-:S07]  /*4d10*/  IMAD R185, R185, R184, RZ ;  /* 0x000000b8b9b97224 */ /* 0x000fce00078e02ff */
.L_x_130:
[----:B------:R-:W-:Y:S05]  /*4d20*/  BSYNC B1 ;  /* 0x0000000000017941 */ /* 0x000fea0003800000 */
.L_x_129:
[----:B------:R-:W-:Y:S01]  /*4d30*/  @!P5 IMAD R151, R151, R22, R185 ;  /* 0x000000169797d224 */ /* 0x000fe200078e02b9 */
[----:B------:R-:W-:Y:S04]  /*4d40*/  BSSY B1, `(.L_x_131) ;  /* 0x0000006000017945 */ /* 0x000fe80003800000 */
[----:B------:R0:W-:Y:S01]  /*4d50*/  @!P5 STG.E.U8 desc[UR46][R8.64+0x39], R151 ;  /* 0x000039970800d986 */ /* 0x0001e2000c10112e */
[----:B------:R-:W-:Y:S05]  /*4d60*/  @P6 BRA `(.L_x_132) ;  /* 0x00000000000c6947 */ /* 0x000fea0003800000 */
[----:B-1----:R-:W5:Y:S02]  /*4d70*/  LDG.E.U8 R23, desc[UR46][R12.64+0x20] ;  /* 0x0000202e0c177981 */ /* 0x002f64000c1e1100 */
[----:B-----5:R-:W-:-:S05]  /*4d80*/  PRMT R185, R23, 0x8880, RZ ;  /* 0x0000888017b97816 */ /* 0x020fca00000000ff */
[----:B------:R-:W-:-:S07]  /*4d90*/  IMAD R185, R185, R184, RZ ;  /* 0x000000b8b9b97224 */ /* 0x000fce00078e02ff */
.L_x_132:
[----:B------:R-:W-:Y:S05]  /*4da0*/  BSYNC B1 ;  /* 0x0000000000017941 */ /* 0x000fea0003800000 */
.L_x_131:
        /* <DEDUP_REMOVED lines=10> */
.L_x_134:
[----:B------:R-:W-:Y:S05]  /*4e50*/  BSYNC B1 ;  /* 0x0000000000017941 */ /* 0x000fea0003800000 */
.L_x_133:
[----:B------:R-:W-:Y:S01]  /*4e60*/  @!P4 IMAD R121, R121, R22, R185 ;  /* 0x000000167979c224 */ /* 0x000fe200078e02b9 */
[----:B------:R-:W-:Y:S04]  /*4e70*/  BSSY B1, `(.L_x_135) ;  /* 0x0000006000017945 */ /* 0x000fe80003800000 */
[----:B------:R0:W-:Y:S01]  /*4e80*/  @!P4 STG.E.U8 desc[UR46][R6.64+0x21], R121 ;  /* 0x000021790600c986 */ /* 0x0001e2000c10112e */
[----:B------:R-:W-:Y:S05]  /*4e90*/  @P5 BRA `(.L_x_136) ;  /* 0x00000000000c5947 */ /* 0x000fea0003800000 */
[----:B-1----:R-:W5:Y:S02]  /*4ea0*/  LDG.E.U8 R23, desc[UR46][R188.64+0x20] ;  /* 0x0000202ebc177981 */ /* 0x002f64000c1e1100 */
[----:B-----5:R-:W-:-:S05]  /*4eb0*/  PRMT R185, R23, 0x8880, RZ ;  /* 0x0000888017b97816 */ /* 0x020fca00000000ff */
[----:B------:R-:W-:-:S07]  /*4ec0*/  IMAD R185, R185, R184, RZ ;  /* 0x000000b8b9b97224 */ /* 0x000fce00078e02ff */
.L_x_136:
[----:B------:R-:W-:Y:S05]  /*4ed0*/  BSYNC B1 ;  /* 0x0000000000017941 */ /* 0x000fea0003800000 */
.L_x_135:
[----:B0-----:R-:W-:Y:S01]  /*4ee0*/  @!P5 IMAD R15, R122, R22, R185 ;  /* 0x000000167a0fd224 */ /* 0x001fe200078e02b9 */
[----:B------:R-:W-:Y:S04]  /*4ef0*/  BSSY B1, `(.L_x_137) ;  /* 0x0000006000017945 */ /* 0x000fe80003800000 */
[----:B------:R0:W-:Y:S01]  /*4f00*/  @!P5 STG.E.U8 desc[UR46][R10.64+0x20], R15 ;  /* 0x0000200f0a00d986 */ /* 0x0001e2000c10112e */
[----:B------:R-:W-:Y:S05]  /*4f10*/  @P6 BRA `(.L_x_138) ;  /* 0x00000000000c6947 */ /* 0x000fea0003800000 */
[----:B-1----:R-:W5:Y:S02]  /*4f20*/  LDG.E.U8 R23, desc[UR46][R188.64+0x21] ;  /* 0x0000212ebc177981 */ /* 0x002f64000c1e1100 */
[----:B-----5:R-:W-:-:S05]  /*4f30*/  PRMT R185, R23, 0x8880, RZ ;  /* 0x0000888017b97816 */ /* 0x020fca00000000ff */
[----:B------:R-:W-:-:S07]  /*4f40*/  IMAD R185, R185, R184, RZ ;  /* 0x000000b8b9b97224 */ /* 0x000fce00078e02ff */
.L_x_138:
[----:B------:R-:W-:Y:S05]  /*4f50*/  BSYNC B1 ;  /* 0x0000000000017941 */ /* 0x000fea0003800000 */
.L_x_137:
        /* <DEDUP_REMOVED lines=10> */
.L_x_140:
[----:B------:R-:W-:Y:S05]  /*5000*/  BSYNC B1 ;  /* 0x0000000000017941 */ /* 0x000fea0003800000 */
.L_x_139:
[----:B0-----:R-:W-:Y:S01]  /*5010*/  @!P4 IMAD R15, R124, R22, R185 ;  /* 0x000000167c0fc224 */ /* 0x001fe200078e02b9 */
[----:B------:R-:W-:Y:S04]  /*5020*/  BSSY B1, `(.L_x_141) ;  /* 0x0000006000017945 */ /* 0x000fe80003800000 */
[----:B------:R0:W-:Y:S01]  /*5030*/  @!P4 STG.E.U8 desc[UR46][R6.64+0x28], R15 ;  /* 0x0000280f0600c986 */ /* 0x0001e2000c10112e */
[----:B------:R-:W-:Y:S05]  /*5040*/  @P5 BRA `(.L_x_142) ;  /* 0x00000000000c5947 */ /* 0x000fea0003800000 */
[----:B-1----:R-:W5:Y:S02]  /*5050*/  LDG.E.U8 R23, desc[UR46][R12.64+0x29] ;  /* 0x0000292e0c177981 */ /* 0x002f64000c1e1100 */
[----:B-----5:R-:W-:-:S05]  /*5060*/  PRMT R185, R23, 0x8880, RZ ;  /* 0x0000888017b97816 */ /* 0x020fca00000000ff */
[----:B------:R-:W-:-:S07]  /*5070*/  IMAD R185, R185, R184, RZ ;  /* 0x000000b8b9b97224 */ /* 0x000fce00078e02ff */
.L_x_142:
[----:B------:R-:W-:Y:S05]  /*5080*/  BSYNC B1 ;  /* 0x0000000000017941 */ /* 0x000fea0003800000 */
.L_x_141:
[----:B------:R-:W-:Y:S01]  /*5090*/  @!P5 IMAD R125, R125, R22, R185 ;  /* 0x000000167d7dd224 */ /* 0x000fe200078e02b9 */
[----:B------:R-:W-:Y:S04]  /*50a0*/  BSSY B1, `(.L_x_143) ;  /* 0x0000006000017945 */ /* 0x000fe80003800000 */
[----:B------:R0:W-:Y:S01]  /*50b0*/  @!P5 STG.E.U8 desc[UR46][R6.64+0x29], R125 ;  /* 0x0000297d0600d986 */ /* 0x0001e2000c10112e */
[----:B------:R-:W-:Y:S05]  /*50c0*/  @P6 BRA `(.L_x_144) ;  /* 0x00000000000c6947 */ /* 0x000fea0003800000 */
[----:B-1----:R-:W5:Y:S02]  /*50d0*/  LDG.E.U8 R23, desc[UR46][R188.64+0x28] ;  /* 0x0000282ebc177981 */ /* 0x002f64000c1e1100 */
[----:B-----5:R-:W-:-:S05]  /*50e0*/  PRMT R185, R23, 0x8880, RZ ;  /* 0x0000888017b97816 */ /* 0x020fca00000000ff */
[----:B------:R-:W-:-:S07]  /*50f0*/  IMAD R185, R185, R184, RZ ;  /* 0x000000b8b9b97224 */ /* 0x000fce00078e02ff */
.L_x_144:
[----:B------:R-:W-:Y:S05]  /*5100*/  BSYNC B1 ;  /* 0x0000000000017941 */ /* 0x000fea0003800000 */
.L_x_143:
        /* <DEDUP_REMOVED lines=10> */
.L_x_146:
[----:B------:R-:W-:Y:S05]  /*51b0*/  BSYNC B1 ;  /* 0x0000000000017941 */ /* 0x000fea0003800000 */
.L_x_145:
[----:B------:R-:W-:Y:S01]  /*51c0*/  @!P4 IMAD R127, R127, R22, R185 ;  /* 0x000000167f7fc224 */ /* 0x000fe200078e02b9 */
[----:B------:R-:W-:Y:S04]  /*51d0*/  BSSY B1, `(.L_x_147) ;  /* 0x0000006000017945 */ /* 0x000fe80003800000 */
[----:B------:R0:W-:Y:S01]  /*51e0*/  @!P4 STG.E.U8 desc[UR46][R10.64+0x29], R127 ;  /* 0x0000297f0a00c986 */ /* 0x0001e2000c10112e */
[----:B------:R-:W-:Y:S05]  /*51f0*/  @P5 BRA `(.L_x_148) ;  /* 0x00000000000c5947 */ /* 0x000fea0003800000 */
[----:B-1----:R-:W5:Y:S02]  /*5200*/  LDG.E.U8 R23, desc[UR46][R12.64+0x30] ;  /* 0x0000302e0c177981 */ /* 0x002f64000c1e1100 */
[----:B-----5:R-:W-:-:S05]  /*5210*/  PRMT R185, R23, 0x8880, RZ ;  /* 0x0000888017b97816 */ /* 0x020fca00000000ff */
[----:B------:R-:W-:-:S07]  /*5220*/  IMAD R185, R185, R184, RZ ;  /* 0x000000b8b9b97224 */ /* 0x000fce00078e02ff */
.L_x_148:
[----:B------:R-:W-:Y:S05]  /*5230*/  BSYNC B1 ;  /* 0x0000000000017941 */ /* 0x000fea0003800000 */
.L_x_147:
[----:B0-----:R-:W-:Y:S01]  /*5240*/  @!P5 IMAD R15, R128, R22, R185 ;  /* 0x00000016800fd224 */ /* 0x001fe200078e02b9 */
[----:B------:R-:W-:Y:S04]  /*5250*/  BSSY B1, `(.L_x_149) ;  /* 0x0000006000017945 */ /* 0x000fe80003800000 */
[----:B------:R0:W-:Y:S01]  /*5260*/  @!P5 STG.E.U8 desc[UR46][R6.64+0x30], R15 ;  /* 0x0000300f0600d986 */ /* 0x0001e2000c10112e */
[----:B------:R-:W-:Y:S05]  /*5270*/  @P6 BRA `(.L_x_150) ;  /* 0x00000000000c6947 */ /* 0x000fea0003800000 */
[----:B-1----:R-:W5:Y:S02]  /*5280*/  LDG.E.U8 R23, desc[UR46][R12.64+0x31] ;  /* 0x0000312e0c177981 */ /* 0x002f64000c1e1100 */
[----:B-----5:R-:W-:-:S05]  /*5290*/  PRMT R185, R23, 0x8880, RZ ;  /* 0x0000888017b97816 */ /* 0x020fca00000000ff */
[----:B------:R-:W-:-:S07]  /*52a0*/  IMAD R185, R185, R184, RZ ;  /* 0x000000b8b9b97224 */ /* 0x000fce00078e02ff */
.L_x_150:
[----:B------:R-:W-:Y:S05]  /*52b0*/  BSYNC B1 ;  /* 0x0000000000017941 */ /* 0x000fea0003800000 */
.L_x_149:
        /* <DEDUP_REMOVED lines=10> */
.L_x_152:
[----:B------:R-:W-:Y:S05]  /*5360*/  BSYNC B1 ;  /* 0x0000000000017941 */ /* 0x000fea0003800000 */
.L_x_151:
[----:B0-----:R-:W-:Y:S01]  /*5370*/  @!P4 IMAD R15, R130, R22, R185 ;  /* 0x00000016820fc224 */ /* 0x001fe200078e02b9 */
[----:B------:R-:W-:Y:S04]  /*5380*/  BSSY B1, `(.L_x_153) ;  /* 0x0000006000017945 */ /* 0x000fe80003800000 */
[----:B------:R0:W-:Y:S01]  /*5390*/  @!P4 STG.E.U8 desc[UR46][R10.64+0x30], R15 ;  /* 0x0000300f0a00c986 */ /* 0x0001e2000c10112e */
[----:B------:R-:W-:Y:S05]  /*53a0*/  @P5 BRA `(.L_x_154) ;  /* 0x00000000000c5947 */ /* 0x000fea0003800000 */
[----:B-1----:R-:W5:Y:S02]  /*53b0*/  LDG.E.U8 R23, desc[UR46][R188.64+0x31] ;  /* 0x0000312ebc177981 */ /* 0x002f64000c1e1100 */
[----:B-----5:R-:W-:-:S05]  /*53c0*/  PRMT R185, R23, 0x8880, RZ ;  /* 0x0000888017b97816 */ /* 0x020fca00000000ff */
[----:B------:R-:W-:-:S07]  /*53d0*/  IMAD R185, R185, R184, RZ ;  /* 0x000000b8b9b97224 */ /* 0x000fce00078e02ff */
.L_x_154:
[----:B------:R-:W-:Y:S05]  /*53e0*/  BSYNC B1 ;  /* 0x0000000000017941 */ /* 0x000fea0003800000 */
.L_x_153:
[----:B------:R-:W-:Y:S01]  /*53f0*/  @!P5 IMAD R131, R131, R22, R185 ;  /* 0x000000168383d224 */ /* 0x000fe200078e02b9 */
[----:B------:R-:W-:Y:S04]  /*5400*/  BSSY B1, `(.L_x_155) ;  /* 0x0000006000017945 */ /* 0x000fe80003800000 */
[----:B------:R0:W-:Y:S01]  /*5410*/  @!P5 STG.E.U8 desc[UR46][R10.64+0x31], R131 ;  /* 0x000031830a00d986 */ /* 0x0001e2000c10112e */
[----:B------:R-:W-:Y:S05]  /*5420*/  @P6 BRA `(.L_x_156) ;  /* 0x00000000000c6947 */ /* 0x000fea0003800000 */
[----:B-1----:R-:W5:Y:S02]  /*5430*/  LDG.E.U8 R23, desc[UR46][R12.64+0x38] ;  /* 0x0000382e0c177981 */ /* 0x002f64000c1e1100 */
[----:B-----5:R-:W-:-:S05]  /*5440*/  PRMT R185, R23, 0x8880, RZ ;  /* 0x0000888017b97816 */ /* 0x020fca00000000ff */
[----:B------:R-:W-:-:S07]  /*5450*/  IMAD R185, R185, R184, RZ ;  /* 0x000000b8b9b97224 */ /* 0x000fce00078e02ff */
.L_x_156:
[----:B------:R-:W-:Y:S05]  /*5460*/  BSYNC B1 ;  /* 0x0000000000017941 */ /* 0x000fea0003800000 */
.L_x_155:
        /* <DEDUP_REMOVED lines=10> */
.L_x_158:
[----:B------:R-:W-:Y:S05]  /*5510*/  BSYNC B1 ;  /* 0x0000000000017941 */ /* 0x000fea0003800000 */
.L_x_157:
[----:B------:R-:W-:Y:S01]  /*5520*/  @!P4 IMAD R133, R133, R22, R185 ;  /* 0x000000168585c224 */ /* 0x000fe200078e02b9 */
[----:B------:R-:W-:Y:S04]  /*5530*/  BSSY B1, `(.L_x_159) ;  /* 0x0000006000017945 */ /* 0x000fe80003800000 */
[----:B------:R0:W-:Y:S01]  /*5540*/  @!P4 STG.E.U8 desc[UR46][R6.64+0x39], R133 ;  /* 0x000039850600c986 */ /* 0x0001e2000c10112e */
[----:B------:R-:W-:Y:S05]  /*5550*/  @P5 BRA `(.L_x_160) ;  /* 0x00000000000c5947 */ /* 0x000fea0003800000 */
[----:B-1----:R-:W5:Y:S02]  /*5560*/  LDG.E.U8 R23, desc[UR46][R188.64+0x38] ;  /* 0x0000382ebc177981 */ /* 0x002f64000c1e1100 */
[----:B-----5:R-:W-:-:S05]  /*5570*/  PRMT R185, R23, 0x8880, RZ ;  /* 0x0000888017b97816 */ /* 0x020fca00000000ff */
[----:B------:R-:W-:-:S07]  /*5580*/  IMAD R185, R185, R184, RZ ;  /* 0x000000b8b9b97224 */ /* 0x000fce00078e02ff */
.L_x_160:
[----:B------:R-:W-:Y:S05]  /*5590*/  BSYNC B1 ;  /* 0x0000000000017941 */ /* 0x000fea0003800000 */
.L_x_159:
[----:B0-----:R-:W-:Y:S01]  /*55a0*/  @!P5 IMAD R15, R134, R22, R185 ;  /* 0x00000016860fd224 */ /* 0x001fe200078e02b9 */
[----:B------:R-:W-:Y:S04]  /*55b0*/  BSSY B1, `(.L_x_161) ;  /* 0x0000006000017945 */ /* 0x000fe80003800000 */
[----:B------:R0:W-:Y:S01]  /*55c0*/  @!P5 STG.E.U8 desc[UR46][R10.64+0x38], R15 ;  /* 0x0000380f0a00d986 */ /* 0x0001e2000c10112e */
[----:B------:R-:W-:Y:S05]  /*55d0*/  @P6 BRA `(.L_x_162) ;  /* 0x00000000000c6947 */ /* 0x000fea0003800000 */
[----:B-1----:R-:W5:Y:S02]  /*55e0*/  LDG.E.U8 R23, desc[UR46][R188.64+0x39] ;  /* 0x0000392ebc177981 */ /* 0x002f64000c1e1100 */
[----:B-----5:R-:W-:-:S05]  /*55f0*/  PRMT R185, R23, 0x8880, RZ ;  /* 0x0000888017b97816 */ /* 0x020fca00000000ff */
[----:B------:R-:W-:-:S07]  /*5600*/  IMAD R185, R185, R184, RZ ;  /* 0x000000b8b9b97224 */ /* 0x000fce00078e02ff */
.L_x_162:
[----:B------:R-:W-:Y:S05]  /*5610*/  BSYNC B1 ;  /* 0x0000000000017941 */ /* 0x000fea0003800000 */
.L_x_161:
        /* <DEDUP_REMOVED lines=10> */
.L_x_164:
[----:B------:R-:W-:Y:S05]  /*56c0*/  BSYNC B1 ;  /* 0x0000000000017941 */ /* 0x000fea0003800000 */
.L_x_163:
[----:B0-----:R-:W-:Y:S01]  /*56d0*/  @!P4 IMAD R15, R104, R22, R185 ;  /* 0x00000016680fc224 */ /* 0x001fe200078e02b9 */
[----:B------:R-:W-:Y:S04]  /*56e0*/  BSSY B1, `(.L_x_165) ;  /* 0x0000006000017945 */ /* 0x000fe80003800000 */
[----:B------:R0:W-:Y:S01]  /*56f0*/  @!P4 STG.E.U8 desc[UR46][R4.64+0x40], R15 ;  /* 0x0000400f0400c986 */ /* 0x0001e2000c10112e */
[----:B------:R-:W-:Y:S05]  /*5700*/  @P5 BRA `(.L_x_166) ;  /* 0x00000000000c5947 */ /* 0x000fea0003800000 */
[----:B-1----:R-:W5:Y:S02]  /*5710*/  LDG.E.U8 R23, desc[UR46][R186.64+0x41] ;  /* 0x0000412eba177981 */ /* 0x002f64000c1e1100 */
[----:B-----5:R-:W-:-:S05]  /*5720*/  PRMT R185, R23, 0x8880, RZ ;  /* 0x0000888017b97816 */ /* 0x020fca00000000ff */
[----:B------:R-:W-:-:S07]  /*5730*/  IMAD R185, R185, R184, RZ ;  /* 0x000000b8b9b97224 */ /* 0x000fce00078e02ff */
.L_x_166:
[----:B------:R-:W-:Y:S05]  /*5740*/  BSYNC B1 ;  /* 0x0000000000017941 */ /* 0x000fea0003800000 */
.L_x_165:
[----:B------:R-:W-:Y:S01]  /*5750*/  @!P5 IMAD R105, R105, R22, R185 ;  /* 0x000000166969d224 */ /* 0x000fe200078e02b9 */
[----:B------:R-:W-:Y:S04]  /*5760*/  BSSY B1, `(.L_x_167) ;  /* 0x0000006000017945 */ /* 0x000fe80003800000 */
[----:B------:R0:W-:Y:S01]  /*5770*/  @!P5 STG.E.U8 desc[UR46][R4.64+0x41], R105 ;  /* 0x000041690400d986 */ /* 0x0001e2000c10112e */
[----:B------:R-:W-:Y:S05]  /*5780*/  @P6 BRA `(.L_x_168) ;  /* 0x00000000000c6947 */ /* 0x000fea0003800000 */
[----:B-1----:R-:W5:Y:S02]  /*5790*/  LDG.E.U8 R23, desc[UR46][R168.64+0x40] ;  /* 0x0000402ea8177981 */ /* 0x002f64000c1e1100 */
[----:B-----5:R-:W-:-:S05]  /*57a0*/  PRMT R185, R23, 0x8880, RZ ;  /* 0x0000888017b97816 */ /* 0x020fca00000000ff */
[----:B------:R-:W-:-:S07]  /*57b0*/  IMAD R185, R185, R184, RZ ;  /* 0x000000b8b9b97224 */ /* 0x000fce00078e02ff */
.L_x_168:
[----:B------:R-:W-:Y:S05]  /*57c0*/  BSYNC B1 ;  /* 0x0000000000017941 */ /* 0x000fea0003800000 */
.L_x_167:
        /* <DEDUP_REMOVED lines=10> */
.L_x_170:
[----:B------:R-:W-:Y:S05]  /*5870*/  BSYNC B1 ;  /* 0x0000000000017941 */ /* 0x000fea0003800000 */
.L_x_169:
[----:B------:R-:W-:Y:S01]  /*5880*/  @!P4 IMAD R107, R107, R22, R185 ;  /* 0x000000166b6bc224 */ /* 0x000fe200078e02b9 */
[----:B------:R-:W-:Y:S04]  /*5890*/  BSSY B1, `(.L_x_171) ;  /* 0x0000006000017945 */ /* 0x000fe80003800000 */
[----:B------:R0:W-:Y:S01]  /*58a0*/  @!P4 STG.E.U8 desc[UR46][R8.64+0x41], R107 ;  /* 0x0000416b0800c986 */ /* 0x0001e2000c10112e */
[----:B------:R-:W-:Y:S05]  /*58b0*/  @P5 BRA `(.L_x_172) ;  /* 0x00000000000c5947 */ /* 0x000fea0003800000 */
[----:B-1----:R-:W5:Y:S02]  /*58c0*/  LDG.E.U8 R23, desc[UR46][R186.64+0x48] ;  /* 0x0000482eba177981 */ /* 0x002f64000c1e1100 */
[----:B-----5:R-:W-:-:S05]  /*58d0*/  PRMT R185, R23, 0x8880, RZ ;  /* 0x0000888017b97816 */ /* 0x020fca00000000ff */
[----:B------:R-:W-:-:S07]  /*58e0*/  IMAD R185, R185, R184, RZ ;  /* 0x000000b8b9b97224 */ /* 0x000fce00078e02ff */
.L_x_172:
[----:B------:R-:W-:Y:S05]  /*58f0*/  BSYNC B1 ;  /* 0x0000000000017941 */ /* 0x000fea0003800000 */
.L_x_171:
[----:B0-----:R-:W-:Y:S01]  /*5900*/  @!P5 IMAD R15, R108, R22, R185 ;  /* 0x000000166c0fd224 */ /* 0x001fe200078e02b9 */
[----:B------:R-:W-:Y:S04]  /*5910*/  BSSY B1, `(.L_x_173) ;  /* 0x0000006000017945 */ /* 0x000fe80003800000 */
[----:B------:R0:W-:Y:S01]  /*5920*/  @!P5 STG.E.U8 desc[UR46][R4.64+0x48], R15 ;  /* 0x0000480f0400d986 */ /* 0x0001e2000c10112e */
[----:B------:R-:W-:Y:S05]  /*5930*/  @P6 BRA `(.L_x_174) ;  /* 0x00000000000c6947 */ /* 0x000fea0003800000 */
[----:B-1----:R-:W5:Y:S02]  /*5940*/  LDG.E.U8 R23, desc[UR46][R186.64+0x49] ;  /* 0x0000492eba177981 */ /* 0x002f64000c1e1100 */
[----:B-----5:R-:W-:-:S05]  /*5950*/  PRMT R185, R23, 0x8880, RZ ;  /* 0x0000888017b97816 */ /* 0x020fca00000000ff */
[----:B------:R-:W-:-:S07]  /*5960*/  IMAD R185, R185, R184, RZ ;  /* 0x000000b8b9b97224 */ /* 0x000fce00078e02ff */
.L_x_174:
[----:B------:R-:W-:Y:S05]  /*5970*/  BSYNC B1 ;  /* 0x0000000000017941 */ /* 0x000fea0003800000 */
.L_x_173:
        /* <DEDUP_REMOVED lines=10> */
.L_x_176:
[----:B------:R-:W-:Y:S05]  /*5a20*/  BSYNC B1 ;  /* 0x0000000000017941 */ /* 0x000fea0003800000 */
.L_x_175:
[----:B0-----:R-:W-:Y:S01]  /*5a30*/  @!P4 IMAD R15, R110, R22, R185 ;  /* 0x000000166e0fc224 */ /* 0x001fe200078e02b9 */
[----:B------:R-:W-:Y:S04]  /*5a40*/  BSSY B1, `(.L_x_177) ;  /* 0x0000006000017945 */ /* 0x000fe80003800000 */
[----:B------:R0:W-:Y:S01]  /*5a50*/  @!P4 STG.E.U8 desc[UR46][R8.64+0x48], R15 ;  /* 0x0000480f0800c986 */ /* 0x0001e2000c10112e */
[----:B------:R-:W-:Y:S05]  /*5a60*/  @P5 BRA `(.L_x_178) ;  /* 0x00000000000c5947 */ /* 0x000fea0003800000 */
[----:B-1----:R-:W5:Y:S02]  /*5a70*/  LDG.E.U8 R23, desc[UR46][R168.64+0x49] ;  /* 0x0000492ea8177981 */ /* 0x002f64000c1e1100 */
[----:B-----5:R-:W-:-:S05]  /*5a80*/  PRMT R185, R23, 0x8880, RZ ;  /* 0x0000888017b97816 */ /* 0x020fca00000000ff */
[----:B------:R-:W-:-:S07]  /*5a90*/  IMAD R185, R185, R184, RZ ;  /* 0x000000b8b9b97224 */ /* 0x000fce00078e02ff */
.L_x_178:
[----:B------:R-:W-:Y:S05]  /*5aa0*/  BSYNC B1 ;  /* 0x0000000000017941 */ /* 0x000fea0003800000 */
.L_x_177:
[----:B------:R-:W-:Y:S01]  /*5ab0*/  @!P5 IMAD R111, R111, R22, R185 ;  /* 0x000000166f6fd224 */ /* 0x000fe200078e02b9 */
[----:B------:R-:W-:Y:S04]  /*5ac0*/  BSSY B1, `(.L_x_179) ;  /* 0x0000006000017945 */ /* 0x000fe80003800000 */
[----:B------:R0:W-:Y:S01]  /*5ad0*/  @!P5 STG.E.U8 desc[UR46][R8.64+0x49], R111 ;  /* 0x0000496f0800d986 */ /* 0x0001e2000c10112e */
[----:B------:R-:W-:Y:S05]  /*5ae0*/  @P6 BRA `(.L_x_180) ;  /* 0x00000000000c6947 */ /* 0x000fea0003800000 */
[----:B-1----:R-:W5:Y:S02]  /*5af0*/  LDG.E.U8 R23, desc[UR46][R186.64+0x50] ;  /* 0x0000502eba177981 */ /* 0x002f64000c1e1100 */
[----:B-----5:R-:W-:-:S05]  /*5b00*/  PRMT R185, R23, 0x8880, RZ ;  /* 0x0000888017b97816 */ /* 0x020fca00000000ff */
[----:B------:R-:W-:-:S07]  /*5b10*/  IMAD R185, R185, R184, RZ ;  /* 0x000000b8b9b97224 */ /* 0x000fce00078e02ff */
.L_x_180:
[----:B------:R-:W-:Y:S05]  /*5b20*/  BSYNC B1 ;  /* 0x0000000000017941 */ /* 0x000fea0003800000 */
.L_x_179:
        /* <DEDUP_REMOVED lines=10> */
.L_x_182:
[----:B------:R-:W-:Y:S05]  /*5bd0*/  BSYNC B1 ;  /* 0x0000000000017941 */ /* 0x000fea0003800000 */
.L_x_181:
[----:B------:R-:W-:Y:S01]  /*5be0*/  @!P4 IMAD R113, R113, R22, R185 ;  /* 0x000000167171c224 */ /* 0x000fe200078e02b9 */
[----:B------:R-:W-:Y:S04]  /*5bf0*/  BSSY B1, `(.L_x_183) ;  /* 0x0000006000017945 */ /* 0x000fe80003800000 */
[----:B------:R0:W-:Y:S01]  /*5c00*/  @!P4 STG.E.U8 desc[UR46][R4.64+0x51], R113 ;  /* 0x000051710400c986 */ /* 0x0001e2000c10112e */
[----:B------:R-:W-:Y:S05]  /*5c10*/  @P5 BRA `(.L_x_184) ;  /* 0x00000000000c5947 */ /* 0x000fea0003800000 */
[----:B-1----:R-:W5:Y:S02]  /*5c20*/  LDG.E.U8 R23, desc[UR46][R168.64+0x50] ;  /* 0x0000502ea8177981 */ /* 0x002f64000c1e1100 */
[----:B-----5:R-:W-:-:S05]  /*5c30*/  PRMT R185, R23, 0x8880, RZ ;  /* 0x0000888017b97816 */ /* 0x020fca00000000ff */
[----:B------:R-:W-:-:S07]  /*5c40*/  IMAD R185, R185, R184, RZ ;  /* 0x000000b8b9b97224 */ /* 0x000fce00078e02ff */
.L_x_184:
[----:B------:R-:W-:Y:S05]  /*5c50*/  BSYNC B1 ;  /* 0x0000000000017941 */ /* 0x000fea0003800000 */
.L_x_183:
[----:B0-----:R-:W-:Y:S01]  /*5c60*/  @!P5 IMAD R15, R114, R22, R185 ;  /* 0x00000016720fd224 */ /* 0x001fe200078e02b9 */
[----:B------:R-:W-:Y:S04]  /*5c70*/  BSSY B1, `(.L_x_185) ;  /* 0x0000006000017945 */ /* 0x000fe80003800000 */
[----:B------:R0:W-:Y:S01]  /*5c80*/  @!P5 STG.E.U8 desc[UR46][R8.64+0x50], R15 ;  /* 0x0000500f0800d986 */ /* 0x0001e2000c10112e */
[----:B------:R-:W-:Y:S05]  /*5c90*/  @P6 BRA `(.L_x_186) ;  /* 0x00000000000c6947 */ /* 0x000fea0003800000 */
[----:B-1----:R-:W5:Y:S02]  /*5ca0*/  LDG.E.U8 R23, desc[UR46][R168.64+0x51] ;  /* 0x0000512ea8177981 */ /* 0x002f64000c1e1100 */
[----:B-----5:R-:W-:-:S05]  /*5cb0*/  PRMT R185, R23, 0x8880, RZ ;  /* 0x0000888017b97816 */ /* 0x020fca00000000ff */
[----:B------:R-:W-:-:S07]  /*5cc0*/  IMAD R185, R185, R184, RZ ;  /* 0x000000b8b9b97224 */ /* 0x000fce00078e02ff */
.L_x_186:
[----:B------:R-:W-:Y:S05]  /*5cd0*/  BSYNC B1 ;  /* 0x0000000000017941 */ /* 0x000fea0003800000 */
.L_x_185:
        /* <DEDUP_REMOVED lines=10> */
.L_x_188:
[----:B------:R-:W-:Y:S05]  /*5d80*/  BSYNC B1 ;  /* 0x0000000000017941 */ /* 0x000fea0003800000 */
.L_x_187:
[----:B0-----:R-:W-:Y:S01]  /*5d90*/  @!P4 IMAD R15, R116, R22, R185 ;  /* 0x00000016740fc224 */ /* 0x001fe200078e02b9 */
[----:B------:R-:W-:Y:S04]  /*5da0*/  BSSY B1, `(.L_x_189) ;  /* 0x0000006000017945 */ /* 0x000fe80003800000 */
[----:B------:R0:W-:Y:S01]  /*5db0*/  @!P4 STG.E.U8 desc[UR46][R4.64+0x58], R15 ;  /* 0x0000580f0400c986 */ /* 0x0001e2000c10112e */
[----:B------:R-:W-:Y:S05]  /*5dc0*/  @P5 BRA `(.L_x_190) ;  /* 0x00000000000c5947 */ /* 0x000fea0003800000 */
[----:B-1----:R-:W5:Y:S02]  /*5dd0*/  LDG.E.U8 R23, desc[UR46][R186.64+0x59] ;  /* 0x0000592eba177981 */ /* 0x002f64000c1e1100 */
[----:B-----5:R-:W-:-:S05]  /*5de0*/  PRMT R185, R23, 0x8880, RZ ;  /* 0x0000888017b97816 */ /* 0x020fca00000000ff */
[----:B------:R-:W-:-:S07]  /*5df0*/  IMAD R185, R185, R184, RZ ;  /* 0x000000b8b9b97224 */ /* 0x000fce00078e02ff */
.L_x_190:
[----:B------:R-:W-:Y:S05]  /*5e00*/  BSYNC B1 ;  /* 0x0000000000017941 */ /* 0x000fea0003800000 */
.L_x_189:
[----:B------:R-:W-:Y:S01]  /*5e10*/  @!P5 IMAD R117, R117, R22, R185 ;  /* 0x000000167575d224 */ /* 0x000fe200078e02b9 */
[----:B------:R-:W-:Y:S04]  /*5e20*/  BSSY B1, `(.L_x_191) ;  /* 0x0000006000017945 */ /* 0x000fe80003800000 */
[----:B------:R0:W-:Y:S01]  /*5e30*/  @!P5 STG.E.U8 desc[UR46][R4.64+0x59], R117 ;  /* 0x000059750400d986 */ /* 0x0001e2000c10112e */
[----:B------:R-:W-:Y:S05]  /*5e40*/  @P6 BRA `(.L_x_192) ;  /* 0x00000000000c6947 */ /* 0x000fea0003800000 */
[----:B-1----:R-:W5:Y:S02]  /*5e50*/  LDG.E.U8 R23, desc[UR46][R168.64+0x58] ;  /* 0x0000582ea8177981 */ /* 0x002f64000c1e1100 */
[----:B-----5:R-:W-:-:S05]  /*5e60*/  PRMT R185, R23, 0x8880, RZ ;  /* 0x0000888017b97816 */ /* 0x020fca00000000ff */
[----:B------:R-:W-:-:S07]  /*5e70*/  IMAD R185, R185, R184, RZ ;  /* 0x000000b8b9b97224 */ /* 0x000fce00078e02ff */
.L_x_192:
[----:B------:R-:W-:Y:S05]  /*5e80*/  BSYNC B1 ;  /* 0x0000000000017941 */ /* 0x000fea0003800000 */
.L_x_191:
        /* <DEDUP_REMOVED lines=10> */
.L_x_194:
[----:B------:R-:W-:Y:S05]  /*5f30*/  BSYNC B1 ;  /* 0x0000000000017941 */ /* 0x000fea0003800000 */
.L_x_193:
[----:B------:R-:W-:Y:S01]  /*5f40*/  @!P4 IMAD R119, R119, R22, R185 ;  /* 0x000000167777c224 */ /* 0x000fe200078e02b9 */
[----:B------:R-:W-:Y:S04]  /*5f50*/  BSSY B1, `(.L_x_195) ;  /* 0x0000006000017945 */ /* 0x000fe80003800000 */
[----:B------:R0:W-:Y:S01]  /*5f60*/  @!P4 STG.E.U8 desc[UR46][R8.64+0x59], R119 ;  /* 0x000059770800c986 */ /* 0x0001e2000c10112e */
[----:B------:R-:W-:Y:S05]  /*5f70*/  @P5 BRA `(.L_x_196) ;  /* 0x00000000000c5947 */ /* 0x000fea0003800000 */
[----:B-1----:R-:W5:Y:S02]  /*5f80*/  LDG.E.U8 R23, desc[UR46][R12.64+0x40] ;  /* 0x0000402e0c177981 */ /* 0x002f64000c1e1100 */
[----:B-----5:R-:W-:-:S05]  /*5f90*/  PRMT R185, R23, 0x8880, RZ ;  /* 0x0000888017b97816 */ /* 0x020fca00000000ff */
[----:B------:R-:W-:-:S07]  /*5fa0*/  IMAD R185, R185, R184, RZ ;  /* 0x000000b8b9b97224 */ /* 0x000fce00078e02ff */
.L_x_196:
[----:B------:R-:W-:Y:S05]  /*5fb0*/  BSYNC B1 ;  /* 0x0000000000017941 */ /* 0x000fea0003800000 */
.L_x_195:
[----:B0-----:R-:W-:Y:S01]  /*5fc0*/  @!P5 IMAD R15, R88, R22, R185 ;  /* 0x00000016580fd224 */ /* 0x001fe200078e02b9 */
[----:B------:R-:W-:Y:S04]  /*5fd0*/  BSSY B1, `(.L_x_197) ;  /* 0x0000006000017945 */ /* 0x000fe80003800000 */
[----:B------:R0:W-:Y:S01]  /*5fe0*/  @!P5 STG.E.U8 desc[UR46][R6.64+0x40], R15 ;  /* 0x0000400f0600d986 */ /* 0x0001e2000c10112e */
[----:B------:R-:W-:Y:S05]  /*5ff0*/  @P6 BRA `(.L_x_198) ;  /* 0x00000000000c6947 */ /* 0x000fea0003800000 */
[----:B-1----:R-:W5:Y:S02]  /*6000*/  LDG.E.U8 R23, desc[UR46][R12.64+0x41] ;  /* 0x0000412e0c177981 */ /* 0x002f64000c1e1100 */
[----:B-----5:R-:W-:-:S05]  /*6010*/  PRMT R185, R23, 0x8880, RZ ;  /* 0x0000888017b97816 */ /* 0x020fca00000000ff */
[----:B------:R-:W-:-:S07]  /*6020*/  IMAD R185, R185, R184, RZ ;  /* 0x000000b8b9b97224 */ /* 0x000fce00078e02ff */
.L_x_198:
[----:B------:R-:W-:Y:S05]  /*6030*/  BSYNC B1 ;  /* 0x0000000000017941 */ /* 0x000fea0003800000 */
.L_x_197:
        /* <DEDUP_REMOVED lines=10> */
.L_x_200:
[----:B------:R-:W-:Y:S05]  /*60e0*/  BSYNC B1 ;  /* 0x0000000000017941 */ /* 0x000fea0003800000 */
.L_x_199:
[----:B0-----:R-:W-:Y:S01]  /*60f0*/  @!P4 IMAD R15, R90, R22, R185 ;  /* 0x000000165a0fc224 */ /* 0x001fe200078e02b9 */
[----:B------:R-:W-:Y:S04]  /*6100*/  BSSY B1, `(.L_x_201) ;  /* 0x0000006000017945 */ /* 0x000fe80003800000 */
[----:B------:R0:W-:Y:S01]  /*6110*/  @!P4 STG.E.U8 desc[UR46][R10.64+0x40], R15 ;  /* 0x0000400f0a00c986 */ /* 0x0001e2000c10112e */
[----:B------:R-:W-:Y:S05]  /*6120*/  @P5 BRA `(.L_x_202) ;  /* 0x00000000000c5947 */ /* 0x000fea0003800000 */
[----:B-1----:R-:W5:Y:S02]  /*6130*/  LDG.E.U8 R23, desc[UR46][R188.64+0x41] ;  /* 0x0000412ebc177981 */ /* 0x002f64000c1e1100 */
[----:B-----5:R-:W-:-:S05]  /*6140*/  PRMT R185, R23, 0x8880, RZ ;  /* 0x0000888017b97816 */ /* 0x020fca00000000ff */
[----:B------:R-:W-:-:S07]  /*6150*/  IMAD R185, R185, R184, RZ ;  /* 0x000000b8b9b97224 */ /* 0x000fce00078e02ff */
.L_x_202:
[----:B------:R-:W-:Y:S05]  /*6160*/  BSYNC B1 ;  /* 0x0000000000017941 */ /* 0x000fea0003800000 */
.L_x_201:
[----:B------:R-:W-:Y:S01]  /*6170*/  @!P5 IMAD R91, R91, R22, R185 ;  /* 0x000000165b5bd224 */ /* 0x000fe200078e02b9 */
[----:B------:R-:W-:Y:S04]  /*6180*/  BSSY B1, `(.L_x_203) ;  /* 0x0000006000017945 */ /* 0x000fe80003800000 */
[----:B------:R0:W-:Y:S01]  /*6190*/  @!P5 STG.E.U8 desc[UR46][R10.64+0x41], R91 ;  /* 0x0000415b0a00d986 */ /* 0x0001e2000c10112e */
[----:B------:R-:W-:Y:S05]  /*61a0*/  @P6 BRA `(.L_x_204) ;  /* 0x00000000000c6947 */ /* 0x000fea0003800000 */
[----:B-1----:R-:W5:Y:S02]  /*61b0*/  LDG.E.U8 R23, desc[UR46][R12.64+0x48] ;  /* 0x0000482e0c177981 */ /* 0x002f64000c1e1100 */
[----:B-----5:R-:W-:-:S05]  /*61c0*/  PRMT R185, R23, 0x8880, RZ ;  /* 0x0000888017b97816 */ /* 0x020fca00000000ff */
[----:B------:R-:W-:-:S07]  /*61d0*/  IMAD R185, R185, R184, RZ ;  /* 0x000000b8b9b97224 */ /* 0x000fce00078e02ff */
.L_x_204:
[----:B------:R-:W-:Y:S05]  /*61e0*/  BSYNC B1 ;  /* 0x0000000000017941 */ /* 0x000fea0003800000 */
.L_x_203:
        /* <DEDUP_REMOVED lines=10> */
.L_x_206:
[----:B------:R-:W-:Y:S05]  /*6290*/  BSYNC B1 ;  /* 0x0000000000017941 */ /* 0x000fea0003800000 */
.L_x_205:
[----:B------:R-:W-:Y:S01]  /*62a0*/  @!P4 IMAD R93, R93, R22, R185 ;  /* 0x000000165d5dc224 */ /* 0x000fe200078e02b9 */
[----:B------:R-:W-:Y:S04]  /*62b0*/  BSSY B1, `(.L_x_207) ;  /* 0x0000006000017945 */ /* 0x000fe80003800000 */
[----:B------:R0:W-:Y:S01]  /*62c0*/  @!P4 STG.E.U8 desc[UR46][R6.64+0x49], R93 ;  /* 0x0000495d0600c986 */ /* 0x0001e2000c10112e */
[----:B------:R-:W-:Y:S05]  /*62d0*/  @P5 BRA `(.L_x_208) ;  /* 0x00000000000c5947 */ /* 0x000fea0003800000 */
[----:B-1----:R-:W5:Y:S02]  /*62e0*/  LDG.E.U8 R23, desc[UR46][R188.64+0x48] ;  /* 0x0000482ebc177981 */ /* 0x002f64000c1e1100 */
[----:B-----5:R-:W-:-:S05]  /*62f0*/  PRMT R185, R23, 0x8880, RZ ;  /* 0x0000888017b97816 */ /* 0x020fca00000000ff */
[----:B------:R-:W-:-:S07]  /*6300*/  IMAD R185, R185, R184, RZ ;  /* 0x000000b8b9b97224 */ /* 0x000fce00078e02ff */
.L_x_208:
[----:B------:R-:W-:Y:S05]  /*6310*/  BSYNC B1 ;  /* 0x0000000000017941 */ /* 0x000fea0003800000 */
.L_x_207:
[----:B0-----:R-:W-:Y:S01]  /*6320*/  @!P5 IMAD R15, R94, R22, R185 ;  /* 0x000000165e0fd224 */ /* 0x001fe200078e02b9 */
[----:B------:R-:W-:Y:S04]  /*6330*/  BSSY B1, `(.L_x_209) ;  /* 0x0000006000017945 */ /* 0x000fe80003800000 */
[----:B------:R0:W-:Y:S01]  /*6340*/  @!P5 STG.E.U8 desc[UR46][R10.64+0x48], R15 ;  /* 0x0000480f0a00d986 */ /* 0x0001e2000c10112e */
[----:B------:R-:W-:Y:S05]  /*6350*/  @P6 BRA `(.L_x_210) ;  /* 0x00000000000c6947 */ /* 0x000fea0003800000 */
[----:B-1----:R-:W5:Y:S02]  /*6360*/  LDG.E.U8 R23, desc[UR46][R188.64+0x49] ;  /* 0x0000492ebc177981 */ /* 0x002f64000c1e1100 */
[----:B-----5:R-:W-:-:S05]  /*6370*/  PRMT R185, R23, 0x8880, RZ ;  /* 0x0000888017b97816 */ /* 0x020fca00000000ff */
[----:B------:R-:W-:-:S07]  /*6380*/  IMAD R185, R185, R184, RZ ;  /* 0x000000b8b9b97224 */ /* 0x000fce00078e02ff */
.L_x_210:
[----:B------:R-:W-:Y:S05]  /*6390*/  BSYNC B1 ;  /* 0x0000000000017941 */ /* 0x000fea0003800000 */
.L_x_209:
        /* <DEDUP_REMOVED lines=10> */
.L_x_212:
[----:B------:R-:W-:Y:S05]  /*6440*/  BSYNC B1 ;  /* 0x0000000000017941 */ /* 0x000fea0003800000 */
.L_x_211:
[----:B0-----:R-:W-:Y:S01]  /*6450*/  @!P4 IMAD R15, R96, R22, R185 ;  /* 0x00000016600fc224 */ /* 0x001fe200078e02b9 */
[----:B------:R-:W-:Y:S04]  /*6460*/  BSSY B1, `(.L_x_213) ;  /* 0x0000006000017945 */ /* 0x000fe80003800000 */
[----:B------:R0:W-:Y:S01]  /*6470*/  @!P4 STG.E.U8 desc[UR46][R6.64+0x50], R15 ;  /* 0x0000500f0600c986 */ /* 0x0001e2000c10112e */
[----:B------:R-:W-:Y:S05]  /*6480*/  @P5 BRA `(.L_x_214) ;  /* 0x00000000000c5947 */ /* 0x000fea0003800000 */
[----:B-1----:R-:W5:Y:S02]  /*6490*/  LDG.E.U8 R23, desc[UR46][R12.64+0x51] ;  /* 0x0000512e0c177981 */ /* 0x002f64000c1e1100 */
[----:B-----5:R-:W-:-:S05]  /*64a0*/  PRMT R185, R23, 0x8880, RZ ;  /* 0x0000888017b97816 */ /* 0x020fca00000000ff */
[----:B------:R-:W-:-:S07]  /*64b0*/  IMAD R185, R185, R184, RZ ;  /* 0x000000b8b9b97224 */ /* 0x000fce00078e02ff */
.L_x_214:
[----:B------:R-:W-:Y:S05]  /*64c0*/  BSYNC B1 ;  /* 0x0000000000017941 */ /* 0x000fea0003800000 */
.L_x_213:
[----:B------:R-:W-:Y:S01]  /*64d0*/  @!P5 IMAD R97, R97, R22, R185 ;  /* 0x000000166161d224 */ /* 0x000fe200078e02b9 */
[----:B------:R-:W-:Y:S04]  /*64e0*/  BSSY B1, `(.L_x_215) ;  /* 0x0000006000017945 */ /* 0x000fe80003800000 */
[----:B------:R0:W-:Y:S01]  /*64f0*/  @!P5 STG.E.U8 desc[UR46][R6.64+0x51], R97 ;  /* 0x000051610600d986 */ /* 0x0001e2000c10112e */
[----:B------:R-:W-:Y:S05]  /*6500*/  @P6 BRA `(.L_x_216) ;  /* 0x00000000000c6947 */ /* 0x000fea0003800000 */
[----:B-1----:R-:W5:Y:S02]  /*6510*/  LDG.E.U8 R23, desc[UR46][R188.64+0x50] ;  /* 0x0000502ebc177981 */ /* 0x002f64000c1e1100 */
[----:B-----5:R-:W-:-:S05]  /*6520*/  PRMT R185, R23, 0x8880, RZ ;  /* 0x0000888017b97816 */ /* 0x020fca00000000ff */
[----:B------:R-:W-:-:S07]  /*6530*/  IMAD R185, R185, R184, RZ ;  /* 0x000000b8b9b97224 */ /* 0x000fce00078e02ff */
.L_x_216:
[----:B------:R-:W-:Y:S05]  /*6540*/  BSYNC B1 ;  /* 0x0000000000017941 */ /* 0x000fea0003800000 */
.L_x_215:
        /* <DEDUP_REMOVED lines=10> */
.L_x_218:
[----:B------:R-:W-:Y:S05]  /*65f0*/  BSYNC B1 ;  /* 0x0000000000017941 */ /* 0x000fea0003800000 */
.L_x_217:
[----:B------:R-:W-:Y:S01]  /*6600*/  @!P4 IMAD R99, R99, R22, R185 ;  /* 0x000000166363c224 */ /* 0x000fe200078e02b9 */
[----:B------:R-:W-:Y:S04]  /*6610*/  BSSY B1, `(.L_x_219) ;  /* 0x0000006000017945 */ /* 0x000fe80003800000 */
[----:B------:R0:W-:Y:S01]  /*6620*/  @!P4 STG.E.U8 desc[UR46][R10.64+0x51], R99 ;  /* 0x000051630a00c986 */ /* 0x0001e2000c10112e */
[----:B------:R-:W-:Y:S05]  /*6630*/  @P5 BRA `(.L_x_220) ;  /* 0x00000000000c5947 */ /* 0x000fea0003800000 */
[----:B-1----:R-:W5:Y:S02]  /*6640*/  LDG.E.U8 R23, desc[UR46][R12.64+0x58] ;  /* 0x0000582e0c177981 */ /* 0x002f64000c1e1100 */
[----:B-----5:R-:W-:-:S05]  /*6650*/  PRMT R185, R23, 0x8880, RZ ;  /* 0x0000888017b97816 */ /* 0x020fca00000000ff */
[----:B------:R-:W-:-:S07]  /*6660*/  IMAD R185, R185, R184, RZ ;  /* 0x000000b8b9b97224 */ /* 0x000fce00078e02ff */
.L_x_220:
[----:B------:R-:W-:Y:S05]  /*6670*/  BSYNC B1 ;  /* 0x0000000000017941 */ /* 0x000fea0003800000 */
.L_x_219:
[----:B0-----:R-:W-:Y:S01]  /*6680*/  @!P5 IMAD R15, R100, R22, R185 ;  /* 0x00000016640fd224 */ /* 0x001fe200078e02b9 */
[----:B------:R-:W-:Y:S04]  /*6690*/  BSSY B1, `(.L_x_221) ;  /* 0x0000006000017945 */ /* 0x000fe80003800000 */
[----:B------:R0:W-:Y:S01]  /*66a0*/  @!P5 STG.E.U8 desc[UR46][R6.64+0x58], R15 ;  /* 0x0000580f0600d986 */ /* 0x0001e2000c10112e */
[----:B------:R-:W-:Y:S05]  /*66b0*/  @P6 BRA `(.L_x_222) ;  /* 0x00000000000c6947 */ /* 0x000fea0003800000 */
[----:B-1----:R-:W5:Y:S02]  /*66c0*/  LDG.E.U8 R23, desc[UR46][R12.64+0x59] ;  /* 0x0000592e0c177981 */ /* 0x002f64000c1e1100 */
[----:B-----5:R-:W-:-:S05]  /*66d0*/  PRMT R185, R23, 0x8880, RZ ;  /* 0x0000888017b97816 */ /* 0x020fca00000000ff */
[----:B------:R-:W-:-:S07]  /*66e0*/  IMAD R185, R185, R184, RZ ;  /* 0x000000b8b9b97224 */ /* 0x000fce00078e02ff */
.L_x_222:
[----:B------:R-:W-:Y:S05]  /*66f0*/  BSYNC B1 ;  /* 0x0000000000017941 */ /* 0x000fea0003800000 */
.L_x_221:
        /* <DEDUP_REMOVED lines=10> */
.L_x_224:
[----:B------:R-:W-:Y:S05]  /*67a0*/  BSYNC B1 ;  /* 0x0000000000017941 */ /* 0x000fea0003800000 */
.L_x_223:
[----:B0-----:R-:W-:Y:S01]  /*67b0*/  @!P4 IMAD R15, R102, R22, R185 ;  /* 0x00000016660fc224 */ /* 0x001fe200078e02b9 */
[----:B------:R-:W-:Y:S04]  /*67c0*/  BSSY B1, `(.L_x_225) ;  /* 0x0000006000017945 */ /* 0x000fe80003800000 */
[----:B------:R0:W-:Y:S01]  /*67d0*/  @!P4 STG.E.U8 desc[UR46][R10.64+0x58], R15 ;  /* 0x0000580f0a00c986 */ /* 0x0001e2000c10112e */
[----:B------:R-:W-:Y:S05]  /*67e0*/  @P5 BRA `(.L_x_226) ;  /* 0x00000000000c5947 */ /* 0x000fea0003800000 */
[----:B-1----:R-:W5:Y:S02]  /*67f0*/  LDG.E.U8 R23, desc[UR46][R188.64+0x59] ;  /* 0x0000592ebc177981 */ /* 0x002f64000c1e1100 */
[----:B-----5:R-:W-:-:S05]  /*6800*/  PRMT R185, R23, 0x8880, RZ ;  /* 0x0000888017b97816 */ /* 0x020fca00000000ff */
[----:B------:R-:W-:-:S07]  /*6810*/  IMAD R185, R185, R184, RZ ;  /* 0x000000b8b9b97224 */ /* 0x000fce00078e02ff */
.L_x_226:
[----:B------:R-:W-:Y:S05]  /*6820*/  BSYNC B1 ;  /* 0x0000000000017941 */ /* 0x000fea0003800000 */
.L_x_225:
[----:B------:R-:W-:Y:S01]  /*6830*/  @!P5 IMAD R103, R103, R22, R185 ;  /* 0x000000166767d224 */ /* 0x000fe200078e02b9 */
[----:B------:R-:W-:Y:S04]  /*6840*/  BSSY B1, `(.L_x_227) ;  /* 0x0000006000017945 */ /* 0x000fe80003800000 */
[----:B------:R0:W-:Y:S01]  /*6850*/  @!P5 STG.E.U8 desc[UR46][R10.64+0x59], R103 ;  /* 0x000059670a00d986 */ /* 0x0001e2000c10112e */
[----:B------:R-:W-:Y:S05]  /*6860*/  @P6 BRA `(.L_x_228) ;  /* 0x00000000000c6947 */ /* 0x000fea0003800000 */
[----:B-1----:R-:W5:Y:S02]  /*6870*/  LDG.E.U8 R23, desc[UR46][R186.64+0x60] ;  /* 0x0000602eba177981 */ /* 0x002f64000c1e1100 */
[----:B-----5:R-:W-:-:S05]  /*6880*/  PRMT R185, R23, 0x8880, RZ ;  /* 0x0000888017b97816 */ /* 0x020fca00000000ff */
[----:B------:R-:W-:-:S07]  /*6890*/  IMAD R185, R185, R184, RZ ;  /* 0x000000b8b9b97224 */ /* 0x000fce00078e02ff */
.L_x_228:
[----:B------:R-:W-:Y:S05]  /*68a0*/  BSYNC B1 ;  /* 0x0000000000017941 */ /* 0x000fea0003800000 */
.L_x_227:
        /* <DEDUP_REMOVED lines=10> */
.L_x_230:
[----:B------:R-:W-:Y:S05]  /*6950*/  BSYNC B1 ;  /* 0x0000000000017941 */ /* 0x000fea0003800000 */
.L_x_229:
[----:B------:R-:W-:Y:S01]  /*6960*/  @!P4 IMAD R73, R73, R22, R185 ;  /* 0x000000164949c224 */ /* 0x000fe200078e02b9 */
[----:B------:R-:W-:Y:S04]  /*6970*/  BSSY B1, `(.L_x_231) ;  /* 0x0000006000017945 */ /* 0x000fe80003800000 */
[----:B------:R0:W-:Y:S01]  /*6980*/  @!P4 STG.E.U8 desc[UR46][R4.64+0x61], R73 ;  /* 0x000061490400c986 */ /* 0x0001e2000c10112e */
[----:B------:R-:W-:Y:S05]  /*6990*/  @P5 BRA `(.L_x_232) ;  /* 0x00000000000c5947 */ /* 0x000fea0003800000 */
[----:B-1----:R-:W5:Y:S02]  /*69a0*/  LDG.E.U8 R23, desc[UR46][R168.64+0x60] ;  /* 0x0000602ea8177981 */ /* 0x002f64000c1e1100 */
[----:B-----5:R-:W-:-:S05]  /*69b0*/  PRMT R185, R23, 0x8880, RZ ;  /* 0x0000888017b97816 */ /* 0x020fca00000000ff */
[----:B------:R-:W-:-:S07]  /*69c0*/  IMAD R185, R185, R184, RZ ;  /* 0x000000b8b9b97224 */ /* 0x000fce00078e02ff */
.L_x_232:
[----:B------:R-:W-:Y:S05]  /*69d0*/  BSYNC B1 ;  /* 0x0000000000017941 */ /* 0x000fea0003800000 */
.L_x_231:
[----:B0-----:R-:W-:Y:S01]  /*69e0*/  @!P5 IMAD R15, R74, R22, R185 ;  /* 0x000000164a0fd224 */ /* 0x001fe200078e02b9 */
[----:B------:R-:W-:Y:S04]  /*69f0*/  BSSY B1, `(.L_x_233) ;  /* 0x0000006000017945 */ /* 0x000fe80003800000 */
[----:B------:R0:W-:Y:S01]  /*6a00*/  @!P5 STG.E.U8 desc[UR46][R8.64+0x60], R15 ;  /* 0x0000600f0800d986 */ /* 0x0001e2000c10112e */
[----:B------:R-:W-:Y:S05]  /*6a10*/  @P6 BRA `(.L_x_234) ;  /* 0x00000000000c6947 */ /* 0x000fea0003800000 */
[----:B-1----:R-:W5:Y:S02]  /*6a20*/  LDG.E.U8 R23, desc[UR46][R168.64+0x61] ;  /* 0x0000612ea8177981 */ /* 0x002f64000c1e1100 */
[----:B-----5:R-:W-:-:S05]  /*6a30*/  PRMT R185, R23, 0x8880, RZ ;  /* 0x0000888017b97816 */ /* 0x020fca00000000ff */
[----:B------:R-:W-:-:S07]  /*6a40*/  IMAD R185, R185, R184, RZ ;  /* 0x000000b8b9b97224 */ /* 0x000fce00078e02ff */
.L_x_234:
[----:B------:R-:W-:Y:S05]  /*6a50*/  BSYNC B1 ;  /* 0x0000000000017941 */ /* 0x000fea0003800000 */
.L_x_233:
        /* <DEDUP_REMOVED lines=10> */
.L_x_236:
[----:B------:R-:W-:Y:S05]  /*6b00*/  BSYNC B1 ;  /* 0x0000000000017941 */ /* 0x000fea0003800000 */
.L_x_235:
[----:B0-----:R-:W-:Y:S01]  /*6b10*/  @!P4 IMAD R15, R76, R22, R185 ;  /* 0x000000164c0fc224 */ /* 0x001fe200078e02b9 */
[----:B------:R-:W-:Y:S04]  /*6b20*/  BSSY B1, `(.L_x_237) ;  /* 0x0000006000017945 */ /* 0x000fe80003800000 */
[----:B------:R0:W-:Y:S01]  /*6b30*/  @!P4 STG.E.U8 desc[UR46][R4.64+0x68], R15 ;  /* 0x0000680f0400c986 */ /* 0x0001e2000c10112e */
[----:B------:R-:W-:Y:S05]  /*6b40*/  @P5 BRA `(.L_x_238) ;  /* 0x00000000000c5947 */ /* 0x000fea0003800000 */
[----:B-1----:R-:W5:Y:S02]  /*6b50*/  LDG.E.U8 R23, desc[UR46][R186.64+0x69] ;  /* 0x0000692eba177981 */ /* 0x002f64000c1e1100 */
[----:B-----5:R-:W-:-:S05]  /*6b60*/  PRMT R185, R23, 0x8880, RZ ;  /* 0x0000888017b97816 */ /* 0x020fca00000000ff */
[----:B------:R-:W-:-:S07]  /*6b70*/  IMAD R185, R185, R184, RZ ;  /* 0x000000b8b9b97224 */ /* 0x000fce00078e02ff */
.L_x_238:
[----:B------:R-:W-:Y:S05]  /*6b80*/  BSYNC B1 ;  /* 0x0000000000017941 */ /* 0x000fea0003800000 */
.L_x_237:
[----:B------:R-:W-:Y:S01]  /*6b90*/  @!P5 IMAD R77, R77, R22, R185 ;  /* 0x000000164d4dd224 */ /* 0x000fe200078e02b9 */
[----:B------:R-:W-:Y:S04]  /*6ba0*/  BSSY B1, `(.L_x_239) ;  /* 0x0000006000017945 */ /* 0x000fe80003800000 */
[----:B------:R0:W-:Y:S01]  /*6bb0*/  @!P5 STG.E.U8 desc[UR46][R4.64+0x69], R77 ;  /* 0x0000694d0400d986 */ /* 0x0001e2000c10112e */
[----:B------:R-:W-:Y:S05]  /*6bc0*/  @P6 BRA `(.L_x_240) ;  /* 0x00000000000c6947 */ /* 0x000fea0003800000 */
[----:B-1----:R-:W5:Y:S02]  /*6bd0*/  LDG.E.U8 R23, desc[UR46][R168.64+0x68] ;  /* 0x0000682ea8177981 */ /* 0x002f64000c1e1100 */
[----:B-----5:R-:W-:-:S05]  /*6be0*/  PRMT R185, R23, 0x8880, RZ ;  /* 0x0000888017b97816 */ /* 0x020fca00000000ff */
[----:B------:R-:W-:-:S07]  /*6bf0*/  IMAD R185, R185, R184, RZ ;  /* 0x000000b8b9b97224 */ /* 0x000fce00078e02ff */
.L_x_240:
[----:B------:R-:W-:Y:S05]  /*6c00*/  BSYNC B1 ;  /* 0x0000000000017941 */ /* 0x000fea0003800000 */
.L_x_239:
        /* <DEDUP_REMOVED lines=10> */
.L_x_242:
[----:B------:R-:W-:Y:S05]  /*6cb0*/  BSYNC B1 ;  /* 0x0000000000017941 */ /* 0x000fea0003800000 */
.L_x_241:
[----:B------:R-:W-:Y:S01]  /*6cc0*/  @!P4 IMAD R79, R79, R22, R185 ;  /* 0x000000164f4fc224 */ /* 0x000fe200078e02b9 */
[----:B------:R-:W-:Y:S04]  /*6cd0*/  BSSY B1, `(.L_x_243) ;  /* 0x0000006000017945 */ /* 0x000fe80003800000 */
[----:B------:R0:W-:Y:S01]  /*6ce0*/  @!P4 STG.E.U8 desc[UR46][R8.64+0x69], R79 ;  /* 0x0000694f0800c986 */ /* 0x0001e2000c10112e */
[----:B------:R-:W-:Y:S05]  /*6cf0*/  @P5 BRA `(.L_x_244) ;  /* 0x00000000000c5947 */ /* 0x000fea0003800000 */
[----:B-1----:R-:W5:Y:S02]  /*6d00*/  LDG.E.U8 R23, desc[UR46][R186.64+0x70] ;  /* 0x0000702eba177981 */ /* 0x002f64000c1e1100 */
[----:B-----5:R-:W-:-:S05]  /*6d10*/  PRMT R185, R23, 0x8880, RZ ;  /* 0x0000888017b97816 */ /* 0x020fca00000000ff */
[----:B------:R-:W-:-:S07]  /*6d20*/  IMAD R185, R185, R184, RZ ;  /* 0x000000b8b9b97224 */ /* 0x000fce00078e02ff */
.L_x_244:
[----:B------:R-:W-:Y:S05]  /*6d30*/  BSYNC B1 ;  /* 0x0000000000017941 */ /* 0x000fea0003800000 */
.L_x_243:
[----:B0-----:R-:W-:Y:S01]  /*6d40*/  @!P5 IMAD R15, R80, R22, R185 ;  /* 0x00000016500fd224 */ /* 0x001fe200078e02b9 */
[----:B------:R-:W-:Y:S04]  /*6d50*/  BSSY B1, `(.L_x_245) ;  /* 0x0000006000017945 */ /* 0x000fe80003800000 */
[----:B------:R0:W-:Y:S01]  /*6d60*/  @!P5 STG.E.U8 desc[UR46][R4.64+0x70], R15 ;  /* 0x0000700f0400d986 */ /* 0x0001e2000c10112e */
[----:B------:R-:W-:Y:S05]  /*6d70*/  @P6 BRA `(.L_x_246) ;  /* 0x00000000000c6947 */ /* 0x000fea0003800000 */
[----:B-1----:R-:W5:Y:S02]  /*6d80*/  LDG.E.U8 R23, desc[UR46][R186.64+0x71] ;  /* 0x0000712eba177981 */ /* 0x002f64000c1e1100 */
[----:B-----5:R-:W-:-:S05]  /*6d90*/  PRMT R185, R23, 0x8880, RZ ;  /* 0x0000888017b97816 */ /* 0x020fca00000000ff */
[----:B------:R-:W-:-:S07]  /*6da0*/  IMAD R185, R185, R184, RZ ;  /* 0x000000b8b9b97224 */ /* 0x000fce00078e02ff */
.L_x_246:
[----:B------:R-:W-:Y:S05]  /*6db0*/  BSYNC B1 ;  /* 0x0000000000017941 */ /* 0x000fea0003800000 */
.L_x_245:
        /* <DEDUP_REMOVED lines=10> */
.L_x_248:
[----:B------:R-:W-:Y:S05]  /*6e60*/  BSYNC B1 ;  /* 0x0000000000017941 */ /* 0x000fea0003800000 */
.L_x_247:
[----:B0-----:R-:W-:Y:S01]  /*6e70*/  @!P4 IMAD R15, R82, R22, R185 ;  /* 0x00000016520fc224 */ /* 0x001fe200078e02b9 */
[----:B------:R-:W-:Y:S04]  /*6e80*/  BSSY B1, `(.L_x_249) ;  /* 0x0000006000017945 */ /* 0x000fe80003800000 */
[----:B------:R0:W-:Y:S01]  /*6e90*/  @!P4 STG.E.U8 desc[UR46][R8.64+0x70], R15 ;  /* 0x0000700f0800c986 */ /* 0x0001e2000c10112e */
[----:B------:R-:W-:Y:S05]  /*6ea0*/  @P5 BRA `(.L_x_250) ;  /* 0x00000000000c5947 */ /* 0x000fea0003800000 */
[----:B-1----:R-:W5:Y:S02]  /*6eb0*/  LDG.E.U8 R23, desc[UR46][R168.64+0x71] ;  /* 0x0000712ea8177981 */ /* 0x002f64000c1e1100 */
[----:B-----5:R-:W-:-:S05]  /*6ec0*/  PRMT R185, R23, 0x8880, RZ ;  /* 0x0000888017b97816 */ /* 0x020fca00000000ff */
[----:B------:R-:W-:-:S07]  /*6ed0*/  IMAD R185, R185, R184, RZ ;  /* 0x000000b8b9b97224 */ /* 0x000fce00078e02ff */
.L_x_250:
[----:B------:R-:W-:Y:S05]  /*6ee0*/  BSYNC B1 ;  /* 0x0000000000017941 */ /* 0x000fea0003800000 */
.L_x_249:
[----:B------:R-:W-:Y:S01]  /*6ef0*/  @!P5 IMAD R83, R83, R22, R185 ;  /* 0x000000165353d224 */ /* 0x000fe200078e02b9 */
[----:B------:R-:W-:Y:S04]  /*6f00*/  BSSY B1, `(.L_x_251) ;  /* 0x0000006000017945 */ /* 0x000fe80003800000 */
[----:B------:R0:W-:Y:S01]  /*6f10*/  @!P5 STG.E.U8 desc[UR46][R8.64+0x71], R83 ;  /* 0x000071530800d986 */ /* 0x0001e2000c10112e */
[----:B------:R-:W-:Y:S05]  /*6f20*/  @P6 BRA `(.L_x_252) ;  /* 0x00000000000c6947 */ /* 0x000fea0003800000 */
[----:B-1----:R-:W5:Y:S02]  /*6f30*/  LDG.E.U8 R23, desc[UR46][R186.64+0x78] ;  /* 0x0000782eba177981 */ /* 0x002f64000c1e1100 */
[----:B-----5:R-:W-:-:S05]  /*6f40*/  PRMT R185, R23, 0x8880, RZ ;  /* 0x0000888017b97816 */ /* 0x020fca00000000ff */
[----:B------:R-:W-:-:S07]  /*6f50*/  IMAD R185, R185, R184, RZ ;  /* 0x000000b8b9b97224 */ /* 0x000fce00078e02ff */
.L_x_252:
[----:B------:R-:W-:Y:S05]  /*6f60*/  BSYNC B1 ;  /* 0x0000000000017941 */ /* 0x000fea0003800000 */
.L_x_251:
        /* <DEDUP_REMOVED lines=10> */
.L_x_254:
[----:B------:R-:W-:Y:S05]  /*7010*/  BSYNC B1 ;  /* 0x0000000000017941 */ /* 0x000fea0003800000 */
.L_x_253:
[----:B------:R-:W-:Y:S01]  /*7020*/  @!P4 IMAD R85, R85, R22, R185 ;  /* 0x000000165555c224 */ /* 0x000fe200078e02b9 */
[----:B------:R-:W-:Y:S04]  /*7030*/  BSSY B1, `(.L_x_255) ;  /* 0x0000006000017945 */ /* 0x000fe80003800000 */
[----:B------:R0:W-:Y:S01]  /*7040*/  @!P4 STG.E.U8 desc[UR46][R4.64+0x79], R85 ;  /* 0x000079550400c986 */ /* 0x0001e2000c10112e */
[----:B------:R-:W-:Y:S05]  /*7050*/  @P5 BRA `(.L_x_256) ;  /* 0x00000000000c5947 */ /* 0x000fea0003800000 */
[----:B-1----:R-:W5:Y:S02]  /*7060*/  LDG.E.U8 R23, desc[UR46][R168.64+0x78] ;  /* 0x0000782ea8177981 */ /* 0x002f64000c1e1100 */
[----:B-----5:R-:W-:-:S05]  /*7070*/  PRMT R185, R23, 0x8880, RZ ;  /* 0x0000888017b97816 */ /* 0x020fca00000000ff */
[----:B------:R-:W-:-:S07]  /*7080*/  IMAD R185, R185, R184, RZ ;  /* 0x000000b8b9b97224 */ /* 0x000fce00078e02ff */
.L_x_256:
[----:B------:R-:W-:Y:S05]  /*7090*/  BSYNC B1 ;  /* 0x0000000000017941 */ /* 0x000fea0003800000 */
.L_x_255:
[----:B0-----:R-:W-:Y:S01]  /*70a0*/  @!P5 IMAD R15, R86, R22, R185 ;  /* 0x00000016560fd224 */ /* 0x001fe200078e02b9 */
[----:B------:R-:W-:Y:S04]  /*70b0*/  BSSY B1, `(.L_x_257) ;  /* 0x0000006000017945 */ /* 0x000fe80003800000 */
[----:B------:R0:W-:Y:S01]  /*70c0*/  @!P5 STG.E.U8 desc[UR46][R8.64+0x78], R15 ;  /* 0x0000780f0800d986 */ /* 0x0001e2000c10112e */
[----:B------:R-:W-:Y:S05]  /*70d0*/  @P6 BRA `(.L_x_258) ;  /* 0x00000000000c6947 */ /* 0x000fea0003800000 */
[----:B-1----:R-:W5:Y:S02]  /*70e0*/  LDG.E.U8 R23, desc[UR46][R168.64+0x79] ;  /* 0x0000792ea8177981 */ /* 0x002f64000c1e1100 */
[----:B-----5:R-:W-:-:S05]  /*70f0*/  PRMT R185, R23, 0x8880, RZ ;  /* 0x0000888017b97816 */ /* 0x020fca00000000ff */
[----:B------:R-:W-:-:S07]  /*7100*/  IMAD R185, R185, R184, RZ ;  /* 0x000000b8b9b97224 */ /* 0x000fce00078e02ff */
.L_x_258:
[----:B------:R-:W-:Y:S05]  /*7110*/  BSYNC B1 ;  /* 0x0000000000017941 */ /* 0x000fea0003800000 */
.L_x_257:
        /* <DEDUP_REMOVED lines=10> */
.L_x_260:
[----:B------:R-:W-:Y:S05]  /*71c0*/  BSYNC B1 ;  /* 0x0000000000017941 */ /* 0x000fea0003800000 */
.L_x_259:
[----:B0-----:R-:W-:Y:S01]  /*71d0*/  @!P4 IMAD R15, R56, R22, R185 ;  /* 0x00000016380fc224 */ /* 0x001fe200078e02b9 */
[----:B------:R-:W-:Y:S04]  /*71e0*/  BSSY B1, `(.L_x_261) ;  /* 0x0000006000017945 */ /* 0x000fe80003800000 */
[----:B------:R0:W-:Y:S01]  /*71f0*/  @!P4 STG.E.U8 desc[UR46][R6.64+0x60], R15 ;  /* 0x0000600f0600c986 */ /* 0x0001e2000c10112e */
[----:B------:R-:W-:Y:S05]  /*7200*/  @P5 BRA `(.L_x_262) ;  /* 0x00000000000c5947 */ /* 0x000fea0003800000 */
[----:B-1----:R-:W5:Y:S02]  /*7210*/  LDG.E.U8 R23, desc[UR46][R12.64+0x61] ;  /* 0x0000612e0c177981 */ /* 0x002f64000c1e1100 */
[----:B-----5:R-:W-:-:S05]  /*7220*/  PRMT R185, R23, 0x8880, RZ ;  /* 0x0000888017b97816 */ /* 0x020fca00000000ff */
[----:B------:R-:W-:-:S07]  /*7230*/  IMAD R185, R185, R184, RZ ;  /* 0x000000b8b9b97224 */ /* 0x000fce00078e02ff */
.L_x_262:
[----:B------:R-:W-:Y:S05]  /*7240*/  BSYNC B1 ;  /* 0x0000000000017941 */ /* 0x000fea0003800000 */
.L_x_261:
[----:B------:R-:W-:Y:S01]  /*7250*/  @!P5 IMAD R57, R57, R22, R185 ;  /* 0x000000163939d224 */ /* 0x000fe200078e02b9 */
[----:B------:R-:W-:Y:S04]  /*7260*/  BSSY B1, `(.L_x_263) ;  /* 0x0000006000017945 */ /* 0x000fe80003800000 */
[----:B------:R0:W-:Y:S01]  /*7270*/  @!P5 STG.E.U8 desc[UR46][R6.64+0x61], R57 ;  /* 0x000061390600d986 */ /* 0x0001e2000c10112e */
[----:B------:R-:W-:Y:S05]  /*7280*/  @P6 BRA `(.L_x_264) ;  /* 0x00000000000c6947 */ /* 0x000fea0003800000 */
[----:B-1----:R-:W5:Y:S02]  /*7290*/  LDG.E.U8 R23, desc[UR46][R188.64+0x60] ;  /* 0x0000602ebc177981 */ /* 0x002f64000c1e1100 */
[----:B-----5:R-:W-:-:S05]  /*72a0*/  PRMT R185, R23, 0x8880, RZ ;  /* 0x0000888017b97816 */ /* 0x020fca00000000ff */
[----:B------:R-:W-:-:S07]  /*72b0*/  IMAD R185, R185, R184, RZ ;  /* 0x000000b8b9b97224 */ /* 0x000fce00078e02ff */
.L_x_264:
[----:B------:R-:W-:Y:S05]  /*72c0*/  BSYNC B1 ;  /* 0x0000000000017941 */ /* 0x000fea0003800000 */
.L_x_263:
        /* <DEDUP_REMOVED lines=10> */
.L_x_266:
[----:B------:R-:W-:Y:S05]  /*7370*/  BSYNC B1 ;  /* 0x0000000000017941 */ /* 0x000fea0003800000 */
.L_x_265:
[----:B------:R-:W-:Y:S01]  /*7380*/  @!P4 IMAD R59, R59, R22, R185 ;  /* 0x000000163b3bc224 */ /* 0x000fe200078e02b9 */
[----:B------:R-:W-:Y:S04]  /*7390*/  BSSY B1, `(.L_x_267) ;  /* 0x0000006000017945 */ /* 0x000fe80003800000 */
[----:B------:R0:W-:Y:S01]  /*73a0*/  @!P4 STG.E.U8 desc[UR46][R10.64+0x61], R59 ;  /* 0x0000613b0a00c986 */ /* 0x0001e2000c10112e */
[----:B------:R-:W-:Y:S05]  /*73b0*/  @P5 BRA `(.L_x_268) ;  /* 0x00000000000c5947 */ /* 0x000fea0003800000 */
[----:B-1----:R-:W5:Y:S02]  /*73c0*/  LDG.E.U8 R23, desc[UR46][R12.64+0x68] ;  /* 0x0000682e0c177981 */ /* 0x002f64000c1e1100 */
[----:B-----5:R-:W-:-:S05]  /*73d0*/  PRMT R185, R23, 0x8880, RZ ;  /* 0x0000888017b97816 */ /* 0x020fca00000000ff */
[----:B------:R-:W-:-:S07]  /*73e0*/  IMAD R185, R185, R184, RZ ;  /* 0x000000b8b9b97224 */ /* 0x000fce00078e02ff */
.L_x_268:
[----:B------:R-:W-:Y:S05]  /*73f0*/  BSYNC B1 ;  /* 0x0000000000017941 */ /* 0x000fea0003800000 */
.L_x_267:
[----:B0-----:R-:W-:Y:S01]  /*7400*/  @!P5 IMAD R15, R60, R22, R185 ;  /* 0x000000163c0fd224 */ /* 0x001fe200078e02b9 */
[----:B------:R-:W-:Y:S04]  /*7410*/  BSSY B1, `(.L_x_269) ;  /* 0x0000006000017945 */ /* 0x000fe80003800000 */
[----:B------:R0:W-:Y:S01]  /*7420*/  @!P5 STG.E.U8 desc[UR46][R6.64+0x68], R15 ;  /* 0x0000680f0600d986 */ /* 0x0001e2000c10112e */
[----:B------:R-:W-:Y:S05]  /*7430*/  @P6 BRA `(.L_x_270) ;  /* 0x00000000000c6947 */ /* 0x000fea0003800000 */
[----:B-1----:R-:W5:Y:S02]  /*7440*/  LDG.E.U8 R23, desc[UR46][R12.64+0x69] ;  /* 0x0000692e0c177981 */ /* 0x002f64000c1e1100 */
[----:B-----5:R-:W-:-:S05]  /*7450*/  PRMT R185, R23, 0x8880, RZ ;  /* 0x0000888017b97816 */ /* 0x020fca00000000ff */
[----:B------:R-:W-:-:S07]  /*7460*/  IMAD R185, R185, R184, RZ ;  /* 0x000000b8b9b97224 */ /* 0x000fce00078e02ff */
.L_x_270:
[----:B------:R-:W-:Y:S05]  /*7470*/  BSYNC B1 ;  /* 0x0000000000017941 */ /* 0x000fea0003800000 */
.L_x_269:
        /* <DEDUP_REMOVED lines=10> */
.L_x_272:
[----:B------:R-:W-:Y:S05]  /*7520*/  BSYNC B1 ;  /* 0x0000000000017941 */ /* 0x000fea0003800000 */
.L_x_271:
[----:B0-----:R-:W-:Y:S01]  /*7530*/  @!P4 IMAD R15, R62, R22, R185 ;  /* 0x000000163e0fc224 */ /* 0x001fe200078e02b9 */
[----:B------:R-:W-:Y:S04]  /*7540*/  BSSY B1, `(.L_x_273) ;  /* 0x0000006000017945 */ /* 0x000fe80003800000 */
[----:B------:R0:W-:Y:S01]  /*7550*/  @!P4 STG.E.U8 desc[UR46][R10.64+0x68], R15 ;  /* 0x0000680f0a00c986 */ /* 0x0001e2000c10112e */
[----:B------:R-:W-:Y:S05]  /*7560*/  @P5 BRA `(.L_x_274) ;  /* 0x00000000000c5947 */ /* 0x000fea0003800000 */
[----:B-1----:R-:W5:Y:S02]  /*7570*/  LDG.E.U8 R23, desc[UR46][R188.64+0x69] ;  /* 0x0000692ebc177981 */ /* 0x002f64000c1e1100 */
[----:B-----5:R-:W-:-:S05]  /*7580*/  PRMT R185, R23, 0x8880, RZ ;  /* 0x0000888017b97816 */ /* 0x020fca00000000ff */
[----:B------:R-:W-:-:S07]  /*7590*/  IMAD R185, R185, R184, RZ ;  /* 0x000000b8b9b97224 */ /* 0x000fce00078e02ff */
.L_x_274:
[----:B------:R-:W-:Y:S05]  /*75a0*/  BSYNC B1 ;  /* 0x0000000000017941 */ /* 0x000fea0003800000 */
.L_x_273:
[----:B------:R-:W-:Y:S01]  /*75b0*/  @!P5 IMAD R63, R63, R22, R185 ;  /* 0x000000163f3fd224 */ /* 0x000fe200078e02b9 */
[----:B------:R-:W-:Y:S04]  /*75c0*/  BSSY B1, `(.L_x_275) ;  /* 0x0000006000017945 */ /* 0x000fe80003800000 */
[----:B------:R0:W-:Y:S01]  /*75d0*/  @!P5 STG.E.U8 desc[UR46][R10.64+0x69], R63 ;  /* 0x0000693f0a00d986 */ /* 0x0001e2000c10112e */
[----:B------:R-:W-:Y:S05]  /*75e0*/  @P6 BRA `(.L_x_276) ;  /* 0x00000000000c6947 */ /* 0x000fea0003800000 */
[----:B-1----:R-:W5:Y:S02]  /*75f0*/  LDG.E.U8 R23, desc[UR46][R12.64+0x70] ;  /* 0x0000702e0c177981 */ /* 0x002f64000c1e1100 */
[----:B-----5:R-:W-:-:S05]  /*7600*/  PRMT R185, R23, 0x8880, RZ ;  /* 0x0000888017b97816 */ /* 0x020fca00000000ff */
[----:B------:R-:W-:-:S07]  /*7610*/  IMAD R185, R185, R184, RZ ;  /* 0x000000b8b9b97224 */ /* 0x000fce00078e02ff */
.L_x_276:
[----:B------:R-:W-:Y:S05]  /*7620*/  BSYNC B1 ;  /* 0x0000000000017941 */ /* 0x000fea0003800000 */
.L_x_275:
        /* <DEDUP_REMOVED lines=10> */
.L_x_278:
[----:B------:R-:W-:Y:S05]  /*76d0*/  BSYNC B1 ;  /* 0x0000000000017941 */ /* 0x000fea0003800000 */
.L_x_277:
[----:B------:R-:W-:Y:S01]  /*76e0*/  @!P4 IMAD R65, R65, R22, R185 ;  /* 0x000000164141c224 */ /* 0x000fe200078e02b9 */
[----:B------:R-:W-:Y:S04]  /*76f0*/  BSSY B1, `(.L_x_279) ;  /* 0x0000006000017945 */ /* 0x000fe80003800000 */
[----:B------:R0:W-:Y:S01]  /*7700*/  @!P4 STG.E.U8 desc[UR46][R6.64+0x71], R65 ;  /* 0x000071410600c986 */ /* 0x0001e2000c10112e */
[----:B------:R-:W-:Y:S05]  /*7710*/  @P5 BRA `(.L_x_280) ;  /* 0x00000000000c5947 */ /* 0x000fea0003800000 */
[----:B-1----:R-:W5:Y:S02]  /*7720*/  LDG.E.U8 R23, desc[UR46][R188.64+0x70] ;  /* 0x0000702ebc177981 */ /* 0x002f64000c1e1100 */
[----:B-----5:R-:W-:-:S05]  /*7730*/  PRMT R185, R23, 0x8880, RZ ;  /* 0x0000888017b97816 */ /* 0x020fca00000000ff */
[----:B------:R-:W-:-:S07]  /*7740*/  IMAD R185, R185, R184, RZ ;  /* 0x000000b8b9b97224 */ /* 0x000fce00078e02ff */
.L_x_280:
[----:B------:R-:W-:Y:S05]  /*7750*/  BSYNC B1 ;  /* 0x0000000000017941 */ /* 0x000fea0003800000 */
.L_x_279:
[----:B0-----:R-:W-:Y:S01]  /*7760*/  @!P5 IMAD R15, R66, R22, R185 ;  /* 0x00000016420fd224 */ /* 0x001fe200078e02b9 */
[----:B------:R-:W-:Y:S04]  /*7770*/  BSSY B1, `(.L_x_281) ;  /* 0x0000006000017945 */ /* 0x000fe80003800000 */
[----:B------:R0:W-:Y:S01]  /*7780*/  @!P5 STG.E.U8 desc[UR46][R10.64+0x70], R15 ;  /* 0x0000700f0a00d986 */ /* 0x0001e2000c10112e */
[----:B------:R-:W-:Y:S05]  /*7790*/  @P6 BRA `(.L_x_282) ;  /* 0x00000000000c6947 */ /* 0x000fea0003800000 */
[----:B-1----:R-:W5:Y:S02]  /*77a0*/  LDG.E.U8 R23, desc[UR46][R188.64+0x71] ;  /* 0x0000712ebc177981 */ /* 0x002f64000c1e1100 */
[----:B-----5:R-:W-:-:S05]  /*77b0*/  PRMT R185, R23, 0x8880, RZ ;  /* 0x0000888017b97816 */ /* 0x020fca00000000ff */
[----:B------:R-:W-:-:S07]  /*77c0*/  IMAD R185, R185, R184, RZ ;  /* 0x000000b8b9b97224 */ /* 0x000fce00078e02ff */
.L_x_282:
[----:B------:R-:W-:Y:S05]  /*77d0*/  BSYNC B1 ;  /* 0x0000000000017941 */ /* 0x000fea0003800000 */
.L_x_281:
        /* <DEDUP_REMOVED lines=10> */
.L_x_284:
[----:B------:R-:W-:Y:S05]  /*7880*/  BSYNC B1 ;  /* 0x0000000000017941 */ /* 0x000fea0003800000 */
.L_x_283:
[----:B0-----:R-:W-:Y:S01]  /*7890*/  @!P4 IMAD R15, R68, R22, R185 ;  /* 0x00000016440fc224 */ /* 0x001fe200078e02b9 */
[----:B------:R-:W-:Y:S04]  /*78a0*/  BSSY B1, `(.L_x_285) ;  /* 0x0000006000017945 */ /* 0x000fe80003800000 */
[----:B------:R0:W-:Y:S01]  /*78b0*/  @!P4 STG.E.U8 desc[UR46][R6.64+0x78], R15 ;  /* 0x0000780f0600c986 */ /* 0x0001e2000c10112e */
[----:B------:R-:W-:Y:S05]  /*78c0*/  @P5 BRA `(.L_x_286) ;  /* 0x00000000000c5947 */ /* 0x000fea0003800000 */
[----:B-1----:R-:W5:Y:S02]  /*78d0*/  LDG.E.U8 R23, desc[UR46][R12.64+0x79] ;  /* 0x0000792e0c177981 */ /* 0x002f64000c1e1100 */
[----:B-----5:R-:W-:-:S05]  /*78e0*/  PRMT R185, R23, 0x8880, RZ ;  /* 0x0000888017b97816 */ /* 0x020fca00000000ff */
[----:B------:R-:W-:-:S07]  /*78f0*/  IMAD R185, R185, R184, RZ ;  /* 0x000000b8b9b97224 */ /* 0x000fce00078e02ff */
.L_x_286:
[----:B------:R-:W-:Y:S05]  /*7900*/  BSYNC B1 ;  /* 0x0000000000017941 */ /* 0x000fea0003800000 */
.L_x_285:
[----:B------:R-:W-:Y:S01]  /*7910*/  @!P5 IMAD R69, R69, R22, R185 ;  /* 0x000000164545d224 */ /* 0x000fe200078e02b9 */
[----:B------:R-:W-:Y:S04]  /*7920*/  BSSY B1, `(.L_x_287) ;  /* 0x0000006000017945 */ /* 0x000fe80003800000 */
[----:B------:R0:W-:Y:S01]  /*7930*/  @!P5 STG.E.U8 desc[UR46][R6.64+0x79], R69 ;  /* 0x000079450600d986 */ /* 0x0001e2000c10112e */
[----:B------:R-:W-:Y:S05]  /*7940*/  @P6 BRA `(.L_x_288) ;  /* 0x00000000000c6947 */ /* 0x000fea0003800000 */
[----:B-1----:R-:W5:Y:S02]  /*7950*/  LDG.E.U8 R23, desc[UR46][R188.64+0x78] ;  /* 0x0000782ebc177981 */ /* 0x002f64000c1e1100 */
[----:B-----5:R-:W-:-:S05]  /*7960*/  PRMT R185, R23, 0x8880, RZ ;  /* 0x0000888017b97816 */ /* 0x020fca00000000ff */
[----:B------:R-:W-:-:S07]  /*7970*/  IMAD R185, R185, R184, RZ ;  /* 0x000000b8b9b97224 */ /* 0x000fce00078e02ff */
.L_x_288:
[----:B------:R-:W-:Y:S05]  /*7980*/  BSYNC B1 ;  /* 0x0000000000017941 */ /* 0x000fea0003800000 */
.L_x_287:
        /* <DEDUP_REMOVED lines=10> */
.L_x_290:
[----:B------:R-:W-:Y:S05]  /*7a30*/  BSYNC B1 ;  /* 0x0000000000017941 */ /* 0x000fea0003800000 */
.L_x_289:
[----:B------:R-:W-:Y:S01]  /*7a40*/  @!P4 IMAD R71, R71, R22, R185 ;  /* 0x000000164747c224 */ /* 0x000fe200078e02b9 */
[----:B------:R-:W-:Y:S04]  /*7a50*/  BSSY B1, `(.L_x_291) ;  /* 0x0000006000017945 */ /* 0x000fe80003800000 */
[----:B------:R0:W-:Y:S01]  /*7a60*/  @!P4 STG.E.U8 desc[UR46][R10.64+0x79], R71 ;  /* 0x000079470a00c986 */ /* 0x0001e2000c10112e */
[----:B------:R-:W-:Y:S05]  /*7a70*/  @P5 BRA `(.L_x_292) ;  /* 0x00000000000c5947 */ /* 0x000fea0003800000 */
[----:B-1----:R-:W5:Y:S02]  /*7a80*/  LDG.E.U8 R23, desc[UR46][R186.64+0x80] ;  /* 0x0000802eba177981 */ /* 0x002f64000c1e1100 */
[----:B-----5:R-:W-:-:S05]  /*7a90*/  PRMT R185, R23, 0x8880, RZ ;  /* 0x0000888017b97816 */ /* 0x020fca00000000ff */
[----:B------:R-:W-:-:S07]  /*7aa0*/  IMAD R185, R185, R184, RZ ;  /* 0x000000b8b9b97224 */ /* 0x000fce00078e02ff */
.L_x_292:
[----:B------:R-:W-:Y:S05]  /*7ab0*/  BSYNC B1 ;  /* 0x0000000000017941 */ /* 0x000fea0003800000 */
.L_x_291:
[----:B0-----:R-:W-:Y:S01]  /*7ac0*/  @!P5 IMAD R15, R40, R22, R185 ;  /* 0x00000016280fd224 */ /* 0x001fe200078e02b9 */
[----:B------:R-:W-:Y:S04]  /*7ad0*/  BSSY B1, `(.L_x_293) ;  /* 0x0000006000017945 */ /* 0x000fe80003800000 */
[----:B------:R0:W-:Y:S01]  /*7ae0*/  @!P5 STG.E.U8 desc[UR46][R4.64+0x80], R15 ;  /* 0x0000800f0400d986 */ /* 0x0001e2000c10112e */
[----:B------:R-:W-:Y:S05]  /*7af0*/  @P6 BRA `(.L_x_294) ;  /* 0x00000000000c6947 */ /* 0x000fea0003800000 */
[----:B-1----:R-:W5:Y:S02]  /*7b00*/  LDG.E.U8 R23, desc[UR46][R186.64+0x81] ;  /* 0x0000812eba177981 */ /* 0x002f64000c1e1100 */
[----:B-----5:R-:W-:-:S05]  /*7b10*/  PRMT R185, R23, 0x8880, RZ ;  /* 0x0000888017b97816 */ /* 0x020fca00000000ff */
[----:B------:R-:W-:-:S07]  /*7b20*/  IMAD R185, R185, R184, RZ ;  /* 0x000000b8b9b97224 */ /* 0x000fce00078e02ff */
.L_x_294:
[----:B------:R-:W-:Y:S05]  /*7b30*/  BSYNC B1 ;  /* 0x0000000000017941 */ /* 0x000fea0003800000 */
.L_x_293:
        /* <DEDUP_REMOVED lines=10> */
.L_x_296:
[----:B------:R-:W-:Y:S05]  /*7be0*/  BSYNC B1 ;  /* 0x0000000000017941 */ /* 0x000fea0003800000 */
.L_x_295:
[----:B0-----:R-:W-:Y:S01]  /*7bf0*/  @!P4 IMAD R15, R42, R22, R185 ;  /* 0x000000162a0fc224 */ /* 0x001fe200078e02b9 */
[----:B------:R-:W-:Y:S04]  /*7c00*/  BSSY B1, `(.L_x_297) ;  /* 0x0000006000017945 */ /* 0x000fe80003800000 */
[----:B------:R0:W-:Y:S01]  /*7c10*/  @!P4 STG.E.U8 desc[UR46][R8.64+0x80], R15 ;  /* 0x0000800f0800c986 */ /* 0x0001e2000c10112e */
[----:B------:R-:W-:Y:S05]  /*7c20*/  @P5 BRA `(.L_x_298) ;  /* 0x00000000000c5947 */ /* 0x000fea0003800000 */
[----:B-1----:R-:W5:Y:S02]  /*7c30*/  LDG.E.U8 R23, desc[UR46][R168.64+0x81] ;  /* 0x0000812ea8177981 */ /* 0x002f64000c1e1100 */
[----:B-----5:R-:W-:-:S05]  /*7c40*/  PRMT R185, R23, 0x8880, RZ ;  /* 0x0000888017b97816 */ /* 0x020fca00000000ff */
[----:B------:R-:W-:-:S07]  /*7c50*/  IMAD R185, R185, R184, RZ ;  /* 0x000000b8b9b97224 */ /* 0x000fce00078e02ff */
.L_x_298:
[----:B------:R-:W-:Y:S05]  /*7c60*/  BSYNC B1 ;  /* 0x0000000000017941 */ /* 0x000fea0003800000 */
.L_x_297:
[----:B------:R-:W-:Y:S01]  /*7c70*/  @!P5 IMAD R43, R43, R22, R185 ;  /* 0x000000162b2bd224 */ /* 0x000fe200078e02b9 */
[----:B------:R-:W-:Y:S04]  /*7c80*/  BSSY B1, `(.L_x_299) ;  /* 0x0000006000017945 */ /* 0x000fe80003800000 */
[----:B------:R0:W-:Y:S01]  /*7c90*/  @!P5 STG.E.U8 desc[UR46][R8.64+0x81], R43 ;  /* 0x0000812b0800d986 */ /* 0x0001e2000c10112e */
[----:B------:R-:W-:Y:S05]  /*7ca0*/  @P6 BRA `(.L_x_300) ;  /* 0x00000000000c6947 */ /* 0x000fea0003800000 */
[----:B-1----:R-:W5:Y:S02]  /*7cb0*/  LDG.E.U8 R23, desc[UR46][R186.64+0x88] ;  /* 0x0000882eba177981 */ /* 0x002f64000c1e1100 */
[----:B-----5:R-:W-:-:S05]  /*7cc0*/  PRMT R185, R23, 0x8880, RZ ;  /* 0x0000888017b97816 */ /* 0x020fca00000000ff */
[----:B------:R-:W-:-:S07]  /*7cd0*/  IMAD R185, R185, R184, RZ ;  /* 0x000000b8b9b97224 */ /* 0x000fce00078e02ff */
.L_x_300:
[----:B------:R-:W-:Y:S05]  /*7ce0*/  BSYNC B1 ;  /* 0x0000000000017941 */ /* 0x000fea0003800000 */
.L_x_299:
        /* <DEDUP_REMOVED lines=10> */
.L_x_302:
[----:B------:R-:W-:Y:S05]  /*7d90*/  BSYNC B1 ;  /* 0x0000000000017941 */ /* 0x000fea0003800000 */
.L_x_301:
[----:B------:R-:W-:Y:S01]  /*7da0*/  @!P4 IMAD R45, R45, R22, R185 ;  /* 0x000000162d2dc224 */ /* 0x000fe200078e02b9 */
[----:B------:R-:W-:Y:S04]  /*7db0*/  BSSY B1, `(.L_x_303) ;  /* 0x0000006000017945 */ /* 0x000fe80003800000 */
[----:B------:R0:W-:Y:S01]  /*7dc0*/  @!P4 STG.E.U8 desc[UR46][R4.64+0x89], R45 ;  /* 0x0000892d0400c986 */ /* 0x0001e2000c10112e */
[----:B------:R-:W-:Y:S05]  /*7dd0*/  @P5 BRA `(.L_x_304) ;  /* 0x00000000000c5947 */ /* 0x000fea0003800000 */
[----:B-1----:R-:W5:Y:S02]  /*7de0*/  LDG.E.U8 R23, desc[UR46][R168.64+0x88] ;  /* 0x0000882ea8177981 */ /* 0x002f64000c1e1100 */
[----:B-----5:R-:W-:-:S05]  /*7df0*/  PRMT R185, R23, 0x8880, RZ ;  /* 0x0000888017b97816 */ /* 0x020fca00000000ff */
[----:B------:R-:W-:-:S07]  /*7e00*/  IMAD R185, R185, R184, RZ ;  /* 0x000000b8b9b97224 */ /* 0x000fce00078e02ff */
.L_x_304:
[----:B------:R-:W-:Y:S05]  /*7e10*/  BSYNC B1 ;  /* 0x0000000000017941 */ /* 0x000fea0003800000 */
.L_x_303:
[----:B0-----:R-:W-:Y:S01]  /*7e20*/  @!P5 IMAD R15, R46, R22, R185 ;  /* 0x000000162e0fd224 */ /* 0x001fe200078e02b9 */
[----:B------:R-:W-:Y:S04]  /*7e30*/  BSSY B1, `(.L_x_305) ;  /* 0x0000006000017945 */ /* 0x000fe80003800000 */
[----:B------:R0:W-:Y:S01]  /*7e40*/  @!P5 STG.E.U8 desc[UR46][R8.64+0x88], R15 ;  /* 0x0000880f0800d986 */ /* 0x0001e2000c10112e */
[----:B------:R-:W-:Y:S05]  /*7e50*/  @P6 BRA `(.L_x_306) ;  /* 0x00000000000c6947 */ /* 0x000fea0003800000 */
[----:B-1----:R-:W5:Y:S02]  /*7e60*/  LDG.E.U8 R23, desc[UR46][R168.64+0x89] ;  /* 0x0000892ea8177981 */ /* 0x002f64000c1e1100 */
[----:B-----5:R-:W-:-:S05]  /*7e70*/  PRMT R185, R23, 0x8880, RZ ;  /* 0x0000888017b97816 */ /* 0x020fca00000000ff */
[----:B------:R-:W-:-:S07]  /*7e80*/  IMAD R185, R185, R184, RZ ;  /* 0x000000b8b9b97224 */ /* 0x000fce00078e02ff */
.L_x_306:
[----:B------:R-:W-:Y:S05]  /*7e90*/  BSYNC B1 ;  /* 0x0000000000017941 */ /* 0x000fea0003800000 */
.L_x_305:
        /* <DEDUP_REMOVED lines=10> */
.L_x_308:
[----:B------:R-:W-:Y:S05]  /*7f40*/  BSYNC B1 ;  /* 0x0000000000017941 */ /* 0x000fea0003800000 */
.L_x_307:
[----:B0-----:R-:W-:Y:S01]  /*7f50*/  @!P4 IMAD R15, R48, R22, R185 ;  /* 0x00000016300fc224 */ /* 0x001fe200078e02b9 */
[----:B------:R-:W-:Y:S04]  /*7f60*/  BSSY B1, `(.L_x_309) ;  /* 0x0000006000017945 */ /* 0x000fe80003800000 */
[----:B------:R0:W-:Y:S01]  /*7f70*/  @!P4 STG.E.U8 desc[UR46][R4.64+0x90], R15 ;  /* 0x0000900f0400c986 */ /* 0x0001e2000c10112e */
[----:B------:R-:W-:Y:S05]  /*7f80*/  @P5 BRA `(.L_x_310) ;  /* 0x00000000000c5947 */ /* 0x000fea0003800000 */
[----:B-1----:R-:W5:Y:S02]  /*7f90*/  LDG.E.U8 R23, desc[UR46][R186.64+0x91] ;  /* 0x0000912eba177981 */ /* 0x002f64000c1e1100 */
[----:B-----5:R-:W-:-:S05]  /*7fa0*/  PRMT R185, R23, 0x8880, RZ ;  /* 0x0000888017b97816 */ /* 0x020fca00000000ff */
[----:B------:R-:W-:-:S07]  /*7fb0*/  IMAD R185, R185, R184, RZ ;  /* 0x000000b8b9b97224 */ /* 0x000fce00078e02ff */
.L_x_310:
[----:B------:R-:W-:Y:S05]  /*7fc0*/  BSYNC B1 ;  /* 0x0000000000017941 */ /* 0x000fea0003800000 */
.L_x_309:
[----:B------:R-:W-:Y:S01]  /*7fd0*/  @!P5 IMAD R49, R49, R22, R185 ;  /* 0x000000163131d224 */ /* 0x000fe200078e02b9 */
[----:B------:R-:W-:Y:S04]  /*7fe0*/  BSSY B1, `(.L_x_311) ;  /* 0x0000006000017945 */ /* 0x000fe80003800000 */
[----:B------:R0:W-:Y:S01]  /*7ff0*/  @!P5 STG.E.U8 desc[UR46][R4.64+0x91], R49 ;  /* 0x000091310400d986 */ /* 0x0001e2000c10112e */
[----:B------:R-:W-:Y:S05]  /*8000*/  @P6 BRA `(.L_x_312) ;  /* 0x00000000000c6947 */ /* 0x000fea0003800000 */
[----:B-1----:R-:W5:Y:S02]  /*8010*/  LDG.E.U8 R23, desc[UR46][R168.64+0x90] ;  /* 0x0000902ea8177981 */ /* 0x002f64000c1e1100 */
[----:B-----5:R-:W-:-:S05]  /*8020*/  PRMT R185, R23, 0x8880, RZ ;  /* 0x0000888017b97816 */ /* 0x020fca00000000ff */
[----:B------:R-:W-:-:S07]  /*8030*/  IMAD R185, R185, R184, RZ ;  /* 0x000000b8b9b97224 */ /* 0x000fce00078e02ff */
.L_x_312:
[----:B------:R-:W-:Y:S05]  /*8040*/  BSYNC B1 ;  /* 0x0000000000017941 */ /* 0x000fea0003800000 */
.L_x_311:
[C---:B------:R-:W-:Y:S01]  /*8050*/  ISETP.LT.OR P5, PT, R3.reuse, 0x92, !P2 ;  /* 0x000000920300780c */ /* 0x040fe200057a1670 */
[----:B0-----:R-:W-:Y:S01]  /*8060*/  @!P6 IMAD R15, R50, R22, R185 ;  /* 0x00000016320fe224 */ /* 0x001fe200078e02b9 */
[----:B------:R-:W-:Y:S01]  /*8070*/  BSSY B1, `(.L_x_313) ;  /* 0x0000009000017945 */ /* 0x000fe20003800000 */
[----:B------:R-:W-:-:S03]  /*8080*/  ISETP.LT.OR P4, PT, R3, 0x99, !P3 ;  /* 0x000000990300780c */ /* 0x000fc60005f81670 */
[----:B------:R0:W-:Y:S01]  /*8090*/  @!P6 STG.E.U8 desc[UR46][R8.64+0x90], R15 ;  /* 0x0000900f0800e986 */ /* 0x0001e2000c10112e */
[C---:B------:R-:W-:Y:S02]  /*80a0*/  ISETP.LT.OR P6, PT, R3.reuse, 0x9a, !P3 ;  /* 0x0000009a0300780c */ /* 0x040fe40005fc1670 */
[----:B------:R-:W-:-:S04]  /*80b0*/  ISETP.LT.OR P3, PT, R3, 0x99, !P2 ;  /* 0x000000990300780c */ /* 0x000fc80005761670 */
[----:B------:R-:W-:Y:S09]  /*80c0*/  @P5 BRA `(.L_x_314) ;  /* 0x00000000000c5947 */ /* 0x000ff20003800000 */
[----:B-1----:R-:W5:Y:S02]  /*80d0*/  LDG.E.U8 R23, desc[UR46][R168.64+0x91] ;  /* 0x0000912ea8177981 */ /* 0x002f64000c1e1100 */
[----:B-----5:R-:W-:-:S05]  /*80e0*/  PRMT R185, R23, 0x8880, RZ ;  /* 0x0000888017b97816 */ /* 0x020fca00000000ff */
[----:B------:R-:W-:-:S07]  /*80f0*/  IMAD R185, R185, R184, RZ ;  /* 0x000000b8b9b97224 */ /* 0x000fce00078e02ff */
.L_x_314:
[----:B------:R-:W-:Y:S05]  /*8100*/  BSYNC B1 ;  /* 0x0000000000017941 */ /* 0x000fea0003800000 */
.L_x_313:
[----:B------:R-:W-:Y:S01]  /*8110*/  @!P5 IMAD R51, R51, R22, R185 ;  /* 0x000000163333d224 */ /* 0x000fe200078e02b9 */
[----:B------:R-:W-:Y:S04]  /*8120*/  BSSY B1, `(.L_x_315) ;  /* 0x0000006000017945 */ /* 0x000fe80003800000 */
[----:B------:R0:W-:Y:S01]  /*8130*/  @!P5 STG.E.U8 desc[UR46][R8.64+0x91], R51 ;  /* 0x000091330800d986 */ /* 0x0001e2000c10112e */
[----:B------:R-:W-:Y:S05]  /*8140*/  @P4 BRA `(.L_x_316) ;  /* 0x00000000000c4947 */ /* 0x000fea0003800000 */
[----:B-1----:R-:W5:Y:S02]  /*8150*/  LDG.E.U8 R23, desc[UR46][R186.64+0x98] ;  /* 0x0000982eba177981 */ /* 0x002f64000c1e1100 */
[----:B-----5:R-:W-:-:S05]  /*8160*/  PRMT R185, R23, 0x8880, RZ ;  /* 0x0000888017b97816 */ /* 0x020fca00000000ff */
[----:B------:R-:W-:-:S07]  /*8170*/  IMAD R185, R185, R184, RZ ;  /* 0x000000b8b9b97224 */ /* 0x000fce00078e02ff */
.L_x_316:
[----:B------:R-:W-:Y:S05]  /*8180*/  BSYNC B1 ;  /* 0x0000000000017941 */ /* 0x000fea0003800000 */
.L_x_315:
[----:B0-----:R-:W-:Y:S01]  /*8190*/  @!P4 IMAD R15, R52, R22, R185 ;  /* 0x00000016340fc224 */ /* 0x001fe200078e02b9 */
[----:B------:R-:W-:Y:S04]  /*81a0*/  BSSY B1, `(.L_x_317) ;  /* 0x0000006000017945 */ /* 0x000fe80003800000 */
[----:B------:R0:W-:Y:S01]  /*81b0*/  @!P4 STG.E.U8 desc[UR46][R4.64+0x98], R15 ;  /* 0x0000980f0400c986 */ /* 0x0001e2000c10112e */
[----:B------:R-:W-:Y:S05]  /*81c0*/  @P6 BRA `(.L_x_318) ;  /* 0x00000000000c6947 */ /* 0x000fea0003800000 */
[----:B-1----:R-:W5:Y:S02]  /*81d0*/  LDG.E.U8 R23, desc[UR46][R186.64+0x99] ;  /* 0x0000992eba177981 */ /* 0x002f64000c1e1100 */
[----:B-----5:R-:W-:-:S05]  /*81e0*/  PRMT R185, R23, 0x8880, RZ ;  /* 0x0000888017b97816 */ /* 0x020fca00000000ff */
[----:B------:R-:W-:-:S07]  /*81f0*/  IMAD R185, R185, R184, RZ ;  /* 0x000000b8b9b97224 */ /* 0x000fce00078e02ff */
.L_x_318:
[----:B------:R-:W-:Y:S05]  /*8200*/  BSYNC B1 ;  /* 0x0000000000017941 */ /* 0x000fea0003800000 */
.L_x_317:
[----:B------:R-:W-:Y:S01]  /*8210*/  @!P6 IMAD R53, R53, R22, R185 ;  /* 0x000000163535e224 */ /* 0x000fe200078e02b9 */
[----:B------:R-:W-:Y:S04]  /*8220*/  BSSY B1, `(.L_x_319) ;  /* 0x0000006000017945 */ /* 0x000fe80003800000 */
[----:B------:R0:W-:Y:S01]  /*8230*/  @!P6 STG.E.U8 desc[UR46][R4.64+0x99], R53 ;  /* 0x000099350400e986 */ /* 0x0001e2000c10112e */
[----:B------:R-:W-:Y:S05]  /*8240*/  @P3 BRA `(.L_x_320) ;  /* 0x00000000000c3947 */ /* 0x000fea0003800000 */
[----:B-1----:R-:W5:Y:S02]  /*8250*/  LDG.E.U8 R23, desc[UR46][R168.64+0x98] ;  /* 0x0000982ea8177981 */ /* 0x002f64000c1e1100 */
[----:B-----5:R-:W-:-:S05]  /*8260*/  PRMT R185, R23, 0x8880, RZ ;  /* 0x0000888017b97816 */ /* 0x020fca00000000ff */
[----:B------:R-:W-:-:S07]  /*8270*/  IMAD R185, R185, R184, RZ ;  /* 0x000000b8b9b97224 */ /* 0x000fce00078e02ff */
.L_x_320:
[----:B------:R-:W-:Y:S05]  /*8280*/  BSYNC B1 ;  /* 0x0000000000017941 */ /* 0x000fea0003800000 */
.L_x_319:
[C---:B------:R-:W-:Y:S01]  /*8290*/  ISETP.LT.OR P2, PT, R3.reuse, 0x9a, !P2 ;  /* 0x0000009a0300780c */ /* 0x040fe20005741670 */
[----:B0-2-4-:R-:W-:Y:S01]  /*82a0*/  @!P3 IMAD R5, R54, R22, R185 ;  /* 0x000000163605b224 */ /* 0x015fe200078e02b9 */
[----:B------:R-:W-:Y:S01]  /*82b0*/  BSSY B1, `(.L_x_321) ;  /* 0x000000a000017945 */ /* 0x000fe20003800000 */
[C---:B------:R-:W-:Y:S02]  /*82c0*/  ISETP.LT.OR P4, PT, R3.reuse, 0x81, !P1 ;  /* 0x000000810300780c */ /* 0x040fe40004f81670 */
[C---:B------:R-:W-:Y:S01]  /*82d0*/  ISETP.LT.OR P5, PT, R3.reuse, 0x82, !P1 ;  /* 0x000000820300780c */ /* 0x040fe20004fa1670 */
[----:B------:R0:W-:Y:S01]  /*82e0*/  @!P3 STG.E.U8 desc[UR46][R8.64+0x98], R5 ;  /* 0x000098050800b986 */ /* 0x0001e2000c10112e */
[C---:B------:R-:W-:Y:S02]  /*82f0*/  ISETP.LT.OR P6, PT, R3.reuse, 0x81, !P0 ;  /* 0x000000810300780c */ /* 0x040fe400047c1670 */
[----:B------:R-:W-:-:S04]  /*8300*/  ISETP.LT.OR P3, PT, R3, 0x82, !P0 ;  /* 0x000000820300780c */ /* 0x000fc80004761670 */
[----:B------:R-:W-:Y:S09]  /*8310*/  @P2 BRA `(.L_x_322) ;  /* 0x00000000000c2947 */ /* 0x000ff20003800000 */
[----:B-1----:R-:W2:Y:S02]  /*8320*/  LDG.E.U8 R23, desc[UR46][R168.64+0x99] ;  /* 0x0000992ea8177981 */ /* 0x002ea4000c1e1100 */
[----:B--2---:R-:W-:-:S05]  /*8330*/  PRMT R185, R23, 0x8880, RZ ;  /* 0x0000888017b97816 */ /* 0x004fca00000000ff */
[----:B------:R-:W-:-:S07]  /*8340*/  IMAD R185, R185, R184, RZ ;  /* 0x000000b8b9b97224 */ /* 0x000fce00078e02ff */
.L_x_322:
[----:B------:R-:W-:Y:S05]  /*8350*/  BSYNC B1 ;  /* 0x0000000000017941 */ /* 0x000fea0003800000 */
.L_x_321:
[----:B------:R-:W-:Y:S01]  /*8360*/  @!P2 IMAD R55, R55, R22, R185 ;  /* 0x000000163737a224 */ /* 0x000fe200078e02b9 */
[----:B------:R-:W-:Y:S04]  /*8370*/  BSSY B1, `(.L_x_323) ;  /* 0x0000006000017945 */ /* 0x000fe80003800000 */
[----:B------:R2:W-:Y:S01]  /*8380*/  @!P2 STG.E.U8 desc[UR46][R8.64+0x99], R55 ;  /* 0x000099370800a986 */ /* 0x0005e2000c10112e */
[----:B------:R-:W-:Y:S05]  /*8390*/  @P4 BRA `(.L_x_324) ;  /* 0x00000000000c4947 */ /* 0x000fea0003800000 */
[----:B-1----:R-:W4:Y:S02]  /*83a0*/  LDG.E.U8 R23, desc[UR46][R12.64+0x80] ;  /* 0x0000802e0c177981 */ /* 0x002f24000c1e1100 */
[----:B----4-:R-:W-:-:S05]  /*83b0*/  PRMT R185, R23, 0x8880, RZ ;  /* 0x0000888017b97816 */ /* 0x010fca00000000ff */
[----:B------:R-:W-:-:S07]  /*83c0*/  IMAD R185, R185, R184, RZ ;  /* 0x000000b8b9b97224 */ /* 0x000fce00078e02ff */
.L_x_324:
[----:B------:R-:W-:Y:S05]  /*83d0*/  BSYNC B1 ;  /* 0x0000000000017941 */ /* 0x000fea0003800000 */
.L_x_323:
[----:B0-----:R-:W-:Y:S01]  /*83e0*/  @!P4 IMAD R5, R24, R22, R185 ;  /* 0x000000161805c224 */ /* 0x001fe200078e02b9 */
[----:B------:R-:W-:Y:S04]  /*83f0*/  BSSY B1, `(.L_x_325) ;  /* 0x0000006000017945 */ /* 0x000fe80003800000 */
[----:B------:R0:W-:Y:S01]  /*8400*/  @!P4 STG.E.U8 desc[UR46][R6.64+0x80], R5 ;  /* 0x000080050600c986 */ /* 0x0001e2000c10112e */
[----:B------:R-:W-:Y:S05]  /*8410*/  @P5 BRA `(.L_x_326) ;  /* 0x00000000000c5947 */ /* 0x000fea0003800000 */
[----:B-1----:R-:W4:Y:S02]  /*8420*/  LDG.E.U8 R23, desc[UR46][R12.64+0x81] ;  /* 0x0000812e0c177981 */ /* 0x002f24000c1e1100 */
[----:B----4-:R-:W-:-:S05]  /*8430*/  PRMT R185, R23, 0x8880, RZ ;  /* 0x0000888017b97816 */ /* 0x010fca00000000ff */
[----:B------:R-:W-:-:S07]  /*8440*/  IMAD R185, R185, R184, RZ ;  /* 0x000000b8b9b97224 */ /* 0x000fce00078e02ff */
.L_x_326:
[----:B------:R-:W-:Y:S05]  /*8450*/  BSYNC B1 ;  /* 0x0000000000017941 */ /* 0x000fea0003800000 */
.L_x_325:
[----:B------:R-:W-:Y:S01]  /*8460*/  @!P5 IMAD R25, R25, R22, R185 ;  /* 0x000000161919d224 */ /* 0x000fe200078e02b9 */
[----:B------:R-:W-:Y:S04]  /*8470*/  BSSY B1, `(.L_x_327) ;  /* 0x0000006000017945 */ /* 0x000fe80003800000 */
[----:B------:R4:W-:Y:S01]  /*8480*/  @!P5 STG.E.U8 desc[UR46][R6.64+0x81], R25 ;  /* 0x000081190600d986 */ /* 0x0009e2000c10112e */
[----:B------:R-:W-:Y:S05]  /*8490*/  @P6 BRA `(.L_x_328) ;  /* 0x00000000000c6947 */ /* 0x000fea0003800000 */
[----:B-1----:R-:W5:Y:S02]  /*84a0*/  LDG.E.U8 R23, desc[UR46][R188.64+0x80] ;  /* 0x0000802ebc177981 */ /* 0x002f64000c1e1100 */
[----:B-----5:R-:W-:-:S05]  /*84b0*/  PRMT R185, R23, 0x8880, RZ ;  /* 0x0000888017b97816 */ /* 0x020fca00000000ff */
[----:B------:R-:W-:-:S07]  /*84c0*/  IMAD R185, R185, R184, RZ ;  /* 0x000000b8b9b97224 */ /* 0x000fce00078e02ff */
.L_x_328:
[----:B------:R-:W-:Y:S05]  /*84d0*/  BSYNC B1 ;  /* 0x0000000000017941 */ /* 0x000fea0003800000 */
.L_x_327:
[----:B0-----:R-:W-:Y:S01]  /*84e0*/  @!P6 IMAD R5, R26, R22, R185 ;  /* 0x000000161a05e224 */ /* 0x001fe200078e02b9 */
[----:B------:R-:W-:Y:S04]  /*84f0*/  BSSY B1, `(.L_x_329) ;  /* 0x0000006000017945 */ /* 0x000fe80003800000 */
[----:B------:R0:W-:Y:S01]  /*8500*/  @!P6 STG.E.U8 desc[UR46][R10.64+0x80], R5 ;  /* 0x000080050a00e986 */ /* 0x0001e2000c10112e */
[----:B------:R-:W-:Y:S05]  /*8510*/  @P3 BRA `(.L_x_330) ;  /* 0x00000000000c3947 */ /* 0x000fea0003800000 */
[----:B-1----:R-:W5:Y:S02]  /*8520*/  LDG.E.U8 R23, desc[UR46][R188.64+0x81] ;  /* 0x0000812ebc177981 */ /* 0x002f64000c1e1100 */
[----:B-----5:R-:W-:-:S05]  /*8530*/  PRMT R185, R23, 0x8880, RZ ;  /* 0x0000888017b97816 */ /* 0x020fca00000000ff */
[----:B------:R-:W-:-:S07]  /*8540*/  IMAD R185, R185, R184, RZ ;  /* 0x000000b8b9b97224 */ /* 0x000fce00078e02ff */
.L_x_330:
[----:B------:R-:W-:Y:S05]  /*8550*/  BSYNC B1 ;  /* 0x0000000000017941 */ /* 0x000fea0003800000 */
.L_x_329:
        /* <DEDUP_REMOVED lines=12> */
.L_x_332:
[----:B------:R-:W-:Y:S05]  /*8620*/  BSYNC B1 ;  /* 0x0000000000017941 */ /* 0x000fea0003800000 */
.L_x_331:
[----:B0-----:R-:W-:Y:S01]  /*8630*/  @!P5 IMAD R5, R28, R22, R185 ;  /* 0x000000161c05d224 */ /* 0x001fe200078e02b9 */
[----:B------:R-:W-:Y:S04]  /*8640*/  BSSY B1, `(.L_x_333) ;  /* 0x0000006000017945 */ /* 0x000fe80003800000 */
[----:B------:R0:W-:Y:S01]  /*8650*/  @!P5 STG.E.U8 desc[UR46][R6.64+0x88], R5 ;  /* 0x000088050600d986 */ /* 0x0001e2000c10112e */
[----:B------:R-:W-:Y:S05]  /*8660*/  @P2 BRA `(.L_x_334) ;  /* 0x00000000000c2947 */ /* 0x000fea0003800000 */
[----:B-1----:R-:W5:Y:S02]  /*8670*/  LDG.E.U8 R23, desc[UR46][R12.64+0x89] ;  /* 0x0000892e0c177981 */ /* 0x002f64000c1e1100 */
[----:B-----5:R-:W-:-:S05]  /*8680*/  PRMT R185, R23, 0x8880, RZ ;  /* 0x0000888017b97816 */ /* 0x020fca00000000ff */
[----:B------:R-:W-:-:S07]  /*8690*/  IMAD R185, R185, R184, RZ ;  /* 0x000000b8b9b97224 */ /* 0x000fce00078e02ff */
.L_x_334:
[----:B------:R-:W-:Y:S05]  /*86a0*/  BSYNC B1 ;  /* 0x0000000000017941 */ /* 0x000fea0003800000 */
.L_x_333:
[----:B------:R-:W-:Y:S01]  /*86b0*/  @!P2 IMAD R29, R29, R22, R185 ;  /* 0x000000161d1da224 */ /* 0x000fe200078e02b9 */
[----:B------:R-:W-:Y:S04]  /*86c0*/  BSSY B1, `(.L_x_335) ;  /* 0x0000006000017945 */ /* 0x000fe80003800000 */
[----:B------:R0:W-:Y:S01]  /*86d0*/  @!P2 STG.E.U8 desc[UR46][R6.64+0x89], R29 ;  /* 0x0000891d0600a986 */ /* 0x0001e2000c10112e */
[----:B------:R-:W-:Y:S05]  /*86e0*/  @P3 BRA `(.L_x_336) ;  /* 0x00000000000c3947 */ /* 0x000fea0003800000 */
[----:B-1----:R-:W5:Y:S02]  /*86f0*/  LDG.E.U8 R23, desc[UR46][R188.64+0x88] ;  /* 0x0000882ebc177981 */ /* 0x002f64000c1e1100 */
[----:B-----5:R-:W-:-:S05]  /*8700*/  PRMT R185, R23, 0x8880, RZ ;  /* 0x0000888017b97816 */ /* 0x020fca00000000ff */
[----:B------:R-:W-:-:S07]  /*8710*/  IMAD R185, R185, R184, RZ ;  /* 0x000000b8b9b97224 */ /* 0x000fce00078e02ff */
.L_x_336:
[----:B------:R-:W-:Y:S05]  /*8720*/  BSYNC B1 ;  /* 0x0000000000017941 */ /* 0x000fea0003800000 */
.L_x_335:
[----:B0-----:R-:W-:Y:S01]  /*8730*/  @!P3 IMAD R5, R30, R22, R185 ;  /* 0x000000161e05b224 */ /* 0x001fe200078e02b9 */
[----:B------:R-:W-:Y:S04]  /*8740*/  BSSY B1, `(.L_x_337) ;  /* 0x0000006000017945 */ /* 0x000fe80003800000 */
[----:B------:R0:W-:Y:S01]  /*8750*/  @!P3 STG.E.U8 desc[UR46][R10.64+0x88], R5 ;  /* 0x000088050a00b986 */ /* 0x0001e2000c10112e */
[----:B------:R-:W-:Y:S05]  /*8760*/  @P6 BRA `(.L_x_338) ;  /* 0x00000000000c6947 */ /* 0x000fea0003800000 */
[----:B-1----:R-:W5:Y:S02]  /*8770*/  LDG.E.U8 R23, desc[UR46][R188.64+0x89] ;  /* 0x0000892ebc177981 */ /* 0x002f64000c1e1100 */
[----:B-----5:R-:W-:-:S05]  /*8780*/  PRMT R185, R23, 0x8880, RZ ;  /* 0x0000888017b97816 */ /* 0x020fca00000000ff */
[----:B------:R-:W-:-:S07]  /*8790*/  IMAD R185, R185, R184, RZ ;  /* 0x000000b8b9b97224 */ /* 0x000fce00078e02ff */
.L_x_338:
[----:B------:R-:W-:Y:S05]  /*87a0*/  BSYNC B1 ;  /* 0x0000000000017941 */ /* 0x000fea0003800000 */
.L_x_337:
[----:B------:R-:W-:Y:S01]  /*87b0*/  @!P6 IMAD R31, R31, R22, R185 ;  /* 0x000000161f1fe224 */ /* 0x000fe200078e02b9 */
[----:B------:R-:W-:Y:S04]  /*87c0*/  BSSY B1, `(.L_x_339) ;  /* 0x0000006000017945 */ /* 0x000fe80003800000 */
[----:B------:R0:W-:Y:S01]  /*87d0*/  @!P6 STG.E.U8 desc[UR46][R10.64+0x89], R31 ;  /* 0x0000891f0a00e986 */ /* 0x0001e2000c10112e */
[----:B------:R-:W-:Y:S05]  /*87e0*/  @P4 BRA `(.L_x_340) ;  /* 0x00000000000c4947 */ /* 0x000fea0003800000 */
[----:B-1----:R-:W5:Y:S02]  /*87f0*/  LDG.E.U8 R23, desc[UR46][R12.64+0x90] ;  /* 0x0000902e0c177981 */ /* 0x002f64000c1e1100 */
[----:B-----5:R-:W-:-:S05]  /*8800*/  PRMT R185, R23, 0x8880, RZ ;  /* 0x0000888017b97816 */ /* 0x020fca00000000ff */
[----:B------:R-:W-:-:S07]  /*8810*/  IMAD R185, R185, R184, RZ ;  /* 0x000000b8b9b97224 */ /* 0x000fce00078e02ff */
.L_x_340:
[----:B------:R-:W-:Y:S05]  /*8820*/  BSYNC B1 ;  /* 0x0000000000017941 */ /* 0x000fea0003800000 */
.L_x_339:
[C---:B------:R-:W-:Y:S01]  /*8830*/  ISETP.LT.OR P3, PT, R3.reuse, 0x92, !P1 ;  /* 0x000000920300780c */ /* 0x040fe20004f61670 */
[----:B0-----:R-:W-:Y:S01]  /*8840*/  @!P4 IMAD R5, R32, R22, R185 ;  /* 0x000000162005c224 */ /* 0x001fe200078e02b9 */
[----:B------:R-:W-:Y:S01]  /*8850*/  BSSY B1, `(.L_x_341) ;  /* 0x000000b000017945 */ /* 0x000fe20003800000 */
[C---:B------:R-:W-:Y:S02]  /*8860*/  ISETP.LT.OR P2, PT, R3.reuse, 0x91, !P0 ;  /* 0x000000910300780c */ /* 0x040fe40004741670 */
[C---:B------:R-:W-:Y:S01]  /*8870*/  ISETP.LT.OR P5, PT, R3.reuse, 0x92, !P0 ;  /* 0x000000920300780c */ /* 0x040fe200047a1670 */
[----:B------:R0:W-:Y:S01]  /*8880*/  @!P4 STG.E.U8 desc[UR46][R6.64+0x90], R5 ;  /* 0x000090050600c986 */ /* 0x0001e2000c10112e */
[C---:B------:R-:W-:Y:S02]  /*8890*/  ISETP.LT.OR P4, PT, R3.reuse, 0x99, !P1 ;  /* 0x000000990300780c */ /* 0x040fe40004f81670 */
[C---:B------:R-:W-:Y:S02]  /*88a0*/  ISETP.LT.OR P1, PT, R3.reuse, 0x9a, !P1 ;  /* 0x0000009a0300780c */ /* 0x040fe40004f21670 */
[----:B------:R-:W-:-:S02]  /*88b0*/  ISETP.LT.OR P6, PT, R3, 0x99, !P0 ;  /* 0x000000990300780c */ /* 0x000fc400047c1670 */
[----:B------:R-:W-:Y:S11]  /*88c0*/  @P3 BRA `(.L_x_342) ;  /* 0x00000000000c3947 */ /* 0x000ff60003800000 */
[----:B-1----:R-:W5:Y:S02]  /*88d0*/  LDG.E.U8 R23, desc[UR46][R12.64+0x91] ;  /* 0x0000912e0c177981 */ /* 0x002f64000c1e1100 */
[----:B-----5:R-:W-:-:S05]  /*88e0*/  PRMT R185, R23, 0x8880, RZ ;  /* 0x0000888017b97816 */ /* 0x020fca00000000ff */
[----:B------:R-:W-:-:S07]  /*88f0*/  IMAD R185, R185, R184, RZ ;  /* 0x000000b8b9b97224 */ /* 0x000fce00078e02ff */
.L_x_342:
[----:B------:R-:W-:Y:S05]  /*8900*/  BSYNC B1 ;  /* 0x0000000000017941 */ /* 0x000fea0003800000 */
.L_x_341:
[----:B------:R-:W-:Y:S01]  /*8910*/  @!P3 IMAD R33, R33, R22, R185 ;  /* 0x000000162121b224 */ /* 0x000fe200078e02b9 */
[----:B------:R-:W-:Y:S04]  /*8920*/  BSSY B1, `(.L_x_343) ;  /* 0x0000006000017945 */ /* 0x000fe80003800000 */
[----:B------:R0:W-:Y:S01]  /*8930*/  @!P3 STG.E.U8 desc[UR46][R6.64+0x91], R33 ;  /* 0x000091210600b986 */ /* 0x0001e2000c10112e */
[----:B------:R-:W-:Y:S05]  /*8940*/  @P2 BRA `(.L_x_344) ;  /* 0x00000000000c2947 */ /* 0x000fea0003800000 */
[----:B-1----:R-:W5:Y:S02]  /*8950*/  LDG.E.U8 R23, desc[UR46][R188.64+0x90] ;  /* 0x0000902ebc177981 */ /* 0x002f64000c1e1100 */
[----:B-----5:R-:W-:-:S05]  /*8960*/  PRMT R185, R23, 0x8880, RZ ;  /* 0x0000888017b97816 */ /* 0x020fca00000000ff */
[----:B------:R-:W-:-:S07]  /*8970*/  IMAD R185, R185, R184, RZ ;  /* 0x000000b8b9b97224 */ /* 0x000fce00078e02ff */
.L_x_344:
[----:B------:R-:W-:Y:S05]  /*8980*/  BSYNC B1 ;  /* 0x0000000000017941 */ /* 0x000fea0003800000 */
.L_x_343:
[----:B0-----:R-:W-:Y:S01]  /*8990*/  @!P2 IMAD R5, R34, R22, R185 ;  /* 0x000000162205a224 */ /* 0x001fe200078e02b9 */
[----:B------:R-:W-:Y:S04]  /*89a0*/  BSSY B1, `(.L_x_345) ;  /* 0x0000006000017945 */ /* 0x000fe80003800000 */
[----:B------:R0:W-:Y:S01]  /*89b0*/  @!P2 STG.E.U8 desc[UR46][R10.64+0x90], R5 ;  /* 0x000090050a00a986 */ /* 0x0001e2000c10112e */
[----:B------:R-:W-:Y:S05]  /*89c0*/  @P5 BRA `(.L_x_346) ;  /* 0x00000000000c5947 */ /* 0x000fea0003800000 */
[----:B-1----:R-:W5:Y:S02]  /*89d0*/  LDG.E.U8 R23, desc[UR46][R188.64+0x91] ;  /* 0x0000912ebc177981 */ /* 0x002f64000c1e1100 */
[----:B-----5:R-:W-:-:S05]  /*89e0*/  PRMT R185, R23, 0x8880, RZ ;  /* 0x0000888017b97816 */ /* 0x020fca00000000ff */
[----:B------:R-:W-:-:S07]  /*89f0*/  IMAD R185, R185, R184, RZ ;  /* 0x000000b8b9b97224 */ /* 0x000fce00078e02ff */
.L_x_346:
[----:B------:R-:W-:Y:S05]  /*8a00*/  BSYNC B1 ;  /* 0x0000000000017941 */ /* 0x000fea0003800000 */
.L_x_345:
[----:B------:R-:W-:Y:S01]  /*8a10*/  @!P5 IMAD R35, R35, R22, R185 ;  /* 0x000000162323d224 */ /* 0x000fe200078e02b9 */
[----:B------:R-:W-:Y:S04]  /*8a20*/  BSSY B1, `(.L_x_347) ;  /* 0x0000006000017945 */ /* 0x000fe80003800000 */
[----:B------:R0:W-:Y:S01]  /*8a30*/  @!P5 STG.E.U8 desc[UR46][R10.64+0x91], R35 ;  /* 0x000091230a00d986 */ /* 0x0001e2000c10112e */
[----:B------:R-:W-:Y:S05]  /*8a40*/  @P4 BRA `(.L_x_348) ;  /* 0x00000000000c4947 */ /* 0x000fea0003800000 */
[----:B-1----:R-:W5:Y:S02]  /*8a50*/  LDG.E.U8 R23, desc[UR46][R12.64+0x98] ;  /* 0x0000982e0c177981 */ /* 0x002f64000c1e1100 */
[----:B-----5:R-:W-:-:S05]  /*8a60*/  PRMT R185, R23, 0x8880, RZ ;  /* 0x0000888017b97816 */ /* 0x020fca00000000ff */
[----:B------:R-:W-:-:S07]  /*8a70*/  IMAD R185, R185, R184, RZ ;  /* 0x000000b8b9b97224 */ /* 0x000fce00078e02ff */
.L_x_348:
[----:B------:R-:W-:Y:S05]  /*8a80*/  BSYNC B1 ;  /* 0x0000000000017941 */ /* 0x000fea0003800000 */
.L_x_347:
[----:B0-----:R-:W-:Y:S01]  /*8a90*/  @!P4 IMAD R5, R36, R22, R185 ;  /* 0x000000162405c224 */ /* 0x001fe200078e02b9 */
[----:B------:R-:W-:Y:S04]  /*8aa0*/  BSSY B1, `(.L_x_349) ;  /* 0x0000006000017945 */ /* 0x000fe80003800000 */
[----:B------:R0:W-:Y:S01]  /*8ab0*/  @!P4 STG.E.U8 desc[UR46][R6.64+0x98], R5 ;  /* 0x000098050600c986 */ /* 0x0001e2000c10112e */
[----:B------:R-:W-:Y:S05]  /*8ac0*/  @P1 BRA `(.L_x_350) ;  /* 0x00000000000c1947 */ /* 0x000fea0003800000 */
[----:B-1----:R-:W5:Y:S02]  /*8ad0*/  LDG.E.U8 R23, desc[UR46][R12.64+0x99] ;  /* 0x0000992e0c177981 */ /* 0x002f64000c1e1100 */
[----:B-----5:R-:W-:-:S05]  /*8ae0*/  PRMT R185, R23, 0x8880, RZ ;  /* 0x0000888017b97816 */ /* 0x020fca00000000ff */
[----:B------:R-:W-:-:S07]  /*8af0*/  IMAD R185, R185, R184, RZ ;  /* 0x000000b8b9b97224 */ /* 0x000fce00078e02ff */
.L_x_350:
[----:B------:R-:W-:Y:S05]  /*8b00*/  BSYNC B1 ;  /* 0x0000000000017941 */ /* 0x000fea0003800000 */
.L_x_349:
[----:B------:R-:W-:Y:S01]  /*8b10*/  @!P1 IMAD R37, R37, R22, R185 ;  /* 0x0000001625259224 */ /* 0x000fe200078e02b9 */
[----:B------:R-:W-:Y:S04]  /*8b20*/  BSSY B1, `(.L_x_351) ;  /* 0x0000006000017945 */ /* 0x000fe80003800000 */
[----:B------:R0:W-:Y:S01]  /*8b30*/  @!P1 STG.E.U8 desc[UR46][R6.64+0x99], R37 ;  /* 0x0000992506009986 */ /* 0x0001e2000c10112e */
[----:B------:R-:W-:Y:S05]  /*8b40*/  @P6 BRA `(.L_x_352) ;  /* 0x00000000000c6947 */ /* 0x000fea0003800000 */
[----:B-1----:R-:W5:Y:S02]  /*8b50*/  LDG.E.U8 R23, desc[UR46][R188.64+0x98] ;  /* 0x0000982ebc177981 */ /* 0x002f64000c1e1100 */
[----:B-----5:R-:W-:-:S05]  /*8b60*/  PRMT R185, R23, 0x8880, RZ ;  /* 0x0000888017b97816 */ /* 0x020fca00000000ff */
[----:B------:R-:W-:-:S07]  /*8b70*/  IMAD R185, R185, R184, RZ ;  /* 0x000000b8b9b97224 */ /* 0x000fce00078e02ff */
.L_x_352:
[----:B------:R-:W-:Y:S05]  /*8b80*/  BSYNC B1 ;  /* 0x0000000000017941 */ /* 0x000fea0003800000 */
.L_x_351:
[----:B0-----:R-:W-:Y:S01]  /*8b90*/  @!P6 IMAD R5, R38, R22, R185 ;  /* 0x000000162605e224 */ /* 0x001fe200078e02b9 */
[----:B------:R-:W-:Y:S01]  /*8ba0*/  ISETP.LT.OR P0, PT, R3, 0x9a, !P0 ;  /* 0x0000009a0300780c */ /* 0x000fe20004701670 */
[----:B------:R-:W-:Y:S03]  /*8bb0*/  BSSY B1, `(.L_x_353) ;  /* 0x0000006000017945 */ /* 0x000fe60003800000 */
[----:B------:R0:W-:Y:S09]  /*8bc0*/  @!P6 STG.E.U8 desc[UR46][R10.64+0x98], R5 ;  /* 0x000098050a00e986 */ /* 0x0001f2000c10112e */
[----:B------:R-:W-:Y:S05]  /*8bd0*/  @P0 BRA `(.L_x_354) ;  /* 0x00000000000c0947 */ /* 0x000fea0003800000 */
[----:B-1----:R-:W5:Y:S02]  /*8be0*/  LDG.E.U8 R23, desc[UR46][R188.64+0x99] ;  /* 0x0000992ebc177981 */ /* 0x002f64000c1e1100 */
[----:B-----5:R-:W-:-:S05]  /*8bf0*/  PRMT R185, R23, 0x8880, RZ ;  /* 0x0000888017b97816 */ /* 0x020fca00000000ff */
[----:B------:R-:W-:-:S07]  /*8c00*/  IMAD R185, R185, R184, RZ ;  /* 0x000000b8b9b97224 */ /* 0x000fce00078e02ff */
.L_x_354:
[----:B------:R-:W-:Y:S05]  /*8c10*/  BSYNC B1 ;  /* 0x0000000000017941 */ /* 0x000fea0003800000 */
.L_x_353:
[----:B------:R-:W-:Y:S01]  /*8c20*/  IMAD R39, R39, R22, R185 ;  /* 0x0000001627277224 */ /* 0x000fe200078e02b9 */
[----:B------:R-:W-:Y:S06]  /*8c30*/  @P0 BRA `(.L_x_355) ;  /* 0x0000001c00980947 */ /* 0x000fec0003800000 */
[----:B------:R0:W-:Y:S01]  /*8c40*/  STG.E.U8 desc[UR46][R10.64+0x99], R39 ;  /* 0x000099270a007986 */ /* 0x0001e2000c10112e */
[----:B------:R-:W-:Y:S05]  /*8c50*/  BRA `(.L_x_355) ;  /* 0x0000001c00907947 */ /* 0x000fea0003800000 */
.L_x_34:
[C---:B------:R-:W-:Y:S02]  /*8c60*/  ISETP.GE.AND P2, PT, R0.reuse, 0x1, PT ;  /* 0x000000010000780c */ /* 0x040fe40003f46270 */
[----:B------:R-:W-:Y:S02]  /*8c70*/  ISETP.GE.AND P3, PT, R0, 0x9, PT ;  /* 0x000000090000780c */ /* 0x000fe40003f66270 */
[C---:B------:R-:W-:Y:S02]  /*8c80*/  ISETP.LT.OR P5, PT, R3.reuse, 0x1, !P2 ;  /* 0x000000010300780c */ /* 0x040fe400057a1670 */
[C---:B------:R-:W-:Y:S02]  /*8c90*/  ISETP.LT.OR P1, PT, R3.reuse, 0x2, !P2 ;  /* 0x000000020300780c */ /* 0x040fe40005721670 */
[C---:B------:R-:W-:Y:S02]  /*8ca0*/  ISETP.LT.OR P6, PT, R3.reuse, 0x1, !P3 ;  /* 0x000000010300780c */ /* 0x040fe40005fc1670 */
[----:B------:R-:W-:-:S02]  /*8cb0*/  ISETP.LT.OR P4, PT, R3, 0x2, !P3 ;  /* 0x000000020300780c */ /* 0x000fc40005f81670 */
[----:B------:R-:W-:-:S05]  /*8cc0*/  ISETP.LT.OR P0, PT, R3, 0x9, !P2 ;  /* 0x000000090300780c */ /* 0x000fca0005701670 */
[-C--:B------:R-:W-:Y:S02]  /*8cd0*/  @!P5 IMAD R13, R168, R22.reuse, RZ ;  /* 0x00000016a80dd224 */ /* 0x080fe400078e02ff */
[-C--:B------:R-:W-:Y:S02]  /*8ce0*/  @!P1 IMAD R169, R169, R22.reuse, RZ ;  /* 0x00000016a9a99224 */ /* 0x080fe400078e02ff */
[-C--:B------:R-:W-:Y:S01]  /*8cf0*/  @!P6 IMAD R15, R170, R22.reuse, RZ ;  /* 0x00000016aa0fe224 */ /* 0x080fe200078e02ff */
[----:B------:R0:W-:Y:S01]  /*8d00*/  @!P5 STG.E.U8 desc[UR46][R4.64], R13 ;  /* 0x0000000d0400d986 */ /* 0x0001e2000c10112e */
[----:B------:R-:W-:Y:S01]  /*8d10*/  ISETP.LT.OR P5, PT, R3, 0xa, !P2 ;  /* 0x0000000a0300780c */ /* 0x000fe200057a1670 */
[-C--:B------:R-:W-:Y:S02]  /*8d20*/  @!P4 IMAD R171, R171, R22.reuse, RZ ;  /* 0x00000016ababc224 */ /* 0x080fe400078e02ff */
[----:B------:R-:W-:Y:S01]  /*8d30*/  @!P0 IMAD R21, R172, R22, RZ ;  /* 0x00000016ac158224 */ /* 0x000fe200078e02ff */
[----:B------:R-:W-:Y:S01]  /*8d40*/  @!P1 STG.E.U8 desc[UR46][R4.64+0x1], R169 ;  /* 0x000001a904009986 */ /* 0x000fe2000c10112e */
[----:B------:R-:W-:-:S03]  /*8d50*/  ISETP.LT.OR P1, PT, R3, 0x9, !P3 ;  /* 0x000000090300780c */ /* 0x000fc60005f21670 */
[----:B------:R3:W-:Y:S01]  /*8d60*/  @!P6 STG.E.U8 desc[UR46][R8.64], R15 ;  /* 0x0000000f0800e986 */ /* 0x0007e2000c10112e */
[----:B------:R-:W-:-:S03]  /*8d70*/  ISETP.LT.OR P6, PT, R3, 0xa, !P3 ;  /* 0x0000000a0300780c */ /* 0x000fc60005fc1670 */
[----:B------:R-:W-:Y:S01]  /*8d80*/  @!P4 STG.E.U8 desc[UR46][R8.64+0x1], R171 ;  /* 0x000001ab0800c986 */ /* 0x000fe2000c10112e */
[-C--:B------:R-:W-:Y:S01]  /*8d90*/  @!P5 IMAD R173, R173, R22.reuse, RZ ;  /* 0x00000016adadd224 */ /* 0x080fe200078e02ff */
[C---:B------:R-:W-:Y:S02]  /*8da0*/  ISETP.LT.OR P4, PT, R3.reuse, 0x11, !P2 ;  /* 0x000000110300780c */ /* 0x040fe40005781670 */
[----:B------:R4:W-:Y:S01]  /*8db0*/  @!P0 STG.E.U8 desc[UR46][R4.64+0x8], R21 ;  /* 0x0000081504008986 */ /* 0x0009e2000c10112e */
[C---:B------:R-:W-:Y:S01]  /*8dc0*/  ISETP.LT.OR P0, PT, R3.reuse, 0x12, !P2 ;  /* 0x000000120300780c */ /* 0x040fe20005701670 */
[-C--:B0-----:R-:W-:Y:S02]  /*8dd0*/  @!P1 IMAD R13, R174, R22.reuse, RZ ;  /* 0x00000016ae0d9224 */ /* 0x081fe400078e02ff */
[----:B------:R-:W-:Y:S01]  /*8de0*/  @!P5 STG.E.U8 desc[UR46][R4.64+0x9], R173 ;  /* 0x000009ad0400d986 */ /* 0x000fe2000c10112e */
[----:B------:R-:W-:Y:S01]  /*8df0*/  ISETP.LT.OR P5, PT, R3, 0x11, !P3 ;  /* 0x000000110300780c */ /* 0x000fe20005fa1670 */
[----:B------:R-:W-:-:S02]  /*8e00*/  @!P6 IMAD R175, R175, R22, RZ ;  /* 0x00000016afafe224 */ /* 0x000fc400078e02ff */
[----:B------:R0:W-:Y:S01]  /*8e10*/  @!P1 STG.E.U8 desc[UR46][R8.64+0x8], R13 ;  /* 0x0000080d08009986 */ /* 0x0001e2000c10112e */
[C---:B------:R-:W-:Y:S02]  /*8e20*/  ISETP.LT.OR P1, PT, R3.reuse, 0x12, !P3 ;  /* 0x000000120300780c */ /* 0x040fe40005f21670 */
[-C--:B---3--:R-:W-:Y:S01]  /*8e30*/  @!P4 IMAD R15, R176, R22.reuse, RZ ;  /* 0x00000016b00fc224 */ /* 0x088fe200078e02ff */
[----:B------:R-:W-:Y:S01]  /*8e40*/  @!P6 STG.E.U8 desc[UR46][R8.64+0x9], R175 ;  /* 0x000009af0800e986 */ /* 0x000fe2000c10112e */
[----:B------:R-:W-:Y:S01]  /*8e50*/  ISETP.LT.OR P6, PT, R3, 0x19, !P2 ;  /* 0x000000190300780c */ /* 0x000fe200057c1670 */
[-C--:B------:R-:W-:Y:S02]  /*8e60*/  @!P0 IMAD R177, R177, R22.reuse, RZ ;  /* 0x00000016b1b18224 */ /* 0x080fe400078e02ff */
[----:B------:R3:W-:Y:S01]  /*8e70*/  @!P4 STG.E.U8 desc[UR46][R4.64+0x10], R15 ;  /* 0x0000100f0400c986 */ /* 0x0007e2000c10112e */
[----:B------:R-:W-:Y:S01]  /*8e80*/  ISETP.LT.OR P4, PT, R3, 0x1a, !P2 ;  /* 0x0000001a0300780c */ /* 0x000fe20005781670 */
[----:B----4-:R-:W-:-:S02]  /*8e90*/  @!P5 IMAD R21, R178, R22, RZ ;  /* 0x00000016b215d224 */ /* 0x010fc400078e02ff */
[----:B------:R-:W-:Y:S01]  /*8ea0*/  @!P0 STG.E.U8 desc[UR46][R4.64+0x11], R177 ;  /* 0x000011b104008986 */ /* 0x000fe2000c10112e */
[----:B------:R-:W-:Y:S01]  /*8eb0*/  ISETP.LT.OR P0, PT, R3, 0x19, !P3 ;  /* 0x000000190300780c */ /* 0x000fe20005f01670 */
[-C--:B------:R-:W-:Y:S02]  /*8ec0*/  @!P1 IMAD R179, R179, R22.reuse, RZ ;  /* 0x00000016b3b39224 */ /* 0x080fe400078e02ff */
[----:B------:R4:W-:Y:S01]  /*8ed0*/  @!P5 STG.E.U8 desc[UR46][R8.64+0x10], R21 ;  /* 0x000010150800d986 */ /* 0x0009e2000c10112e */
[----:B------:R-:W-:Y:S01]  /*8ee0*/  ISETP.LT.OR P5, PT, R3, 0x1a, !P3 ;  /* 0x0000001a0300780c */ /* 0x000fe20005fa1670 */
[-C--:B0-----:R-:W-:Y:S02]  /*8ef0*/  @!P6 IMAD R13, R180, R22.reuse, RZ ;  /* 0x00000016b40de224 */ /* 0x081fe400078e02ff */
[----:B------:R-:W-:Y:S01]  /*8f00*/  @!P1 STG.E.U8 desc[UR46][R8.64+0x11], R179 ;  /* 0x000011b308009986 */ /* 0x000fe2000c10112e */
[----:B------:R-:W-:Y:S01]  /*8f10*/  ISETP.GE.AND P1, PT, R0, 0x81, PT ;  /* 0x000000810000780c */ /* 0x000fe20003f26270 */
[----:B------:R-:W-:-:S02]  /*8f20*/  @!P4 IMAD R181, R181, R22, RZ ;  /* 0x00000016b5b5c224 */ /* 0x000fc400078e02ff */
[----:B------:R0:W-:Y:S01]  /*8f30*/  @!P6 STG.E.U8 desc[UR46][R4.64+0x18], R13 ;  /* 0x0000180d0400e986 */ /* 0x0001e2000c10112e */
[C---:B------:R-:W-:Y:S01]  /*8f40*/  ISETP.LT.OR P6, PT, R3.reuse, 0x1, !P1 ;  /* 0x000000010300780c */ /* 0x040fe20004fc1670 */
[-C--:B---3--:R-:W-:Y:S02]  /*8f50*/  @!P0 IMAD R15, R182, R22.reuse, RZ ;  /* 0x00000016b60f8224 */ /* 0x088fe400078e02ff */
[----:B------:R-:W-:Y:S01]  /*8f60*/  @!P4 STG.E.U8 desc[UR46][R4.64+0x19], R181 ;  /* 0x000019b50400c986 */ /* 0x000fe2000c10112e */
[----:B------:R-:W-:Y:S01]  /*8f70*/  ISETP.LT.OR P4, PT, R3, 0x2, !P1 ;  /* 0x000000020300780c */ /* 0x000fe20004f81670 */
[----:B------:R-:W-:Y:S02]  /*8f80*/  @!P5 IMAD R183, R183, R22, RZ ;  /* 0x00000016b7b7d224 */ /* 0x000fe400078e02ff */
[----:B------:R3:W-:Y:S01]  /*8f90*/  @!P0 STG.E.U8 desc[UR46][R8.64+0x18], R15 ;  /* 0x0000180f08008986 */ /* 0x0007e2000c10112e */
[----:B------:R-:W-:-:S03]  /*8fa0*/  ISETP.GE.AND P0, PT, R0, 0x89, PT ;  /* 0x000000890000780c */ /* 0x000fc60003f06270 */
[----:B------:R-:W-:Y:S01]  /*8fb0*/  @!P5 STG.E.U8 desc[UR46][R8.64+0x19], R183 ;  /* 0x000019b70800d986 */ /* 0x000fe2000c10112e */
[----:B------:R-:W-:Y:S01]  /*8fc0*/  ISETP.LT.OR P5, PT, R3, 0x1, !P0 ;  /* 0x000000010300780c */ /* 0x000fe200047a1670 */
[----:B----4-:R-:W-:-:S04]  /*8fd0*/  @!P6 IMAD R21, R152, R22, RZ ;  /* 0x000000169815e224 */ /* 0x010fc800078e02ff */
[----:B------:R-:W-:Y:S01]  /*8fe0*/  @!P4 IMAD R153, R153, R22, RZ ;  /* 0x000000169999c224 */ /* 0x000fe200078e02ff */
[----:B------:R-:W-:Y:S01]  /*8ff0*/  @!P6 STG.E.U8 desc[UR46][R6.64], R21 ;  /* 0x000000150600e986 */ /* 0x000fe2000c10112e */
[----:B------:R-:W-:-:S03]  /*9000*/  ISETP.LT.OR P6, PT, R3, 0x2, !P0 ;  /* 0x000000020300780c */ /* 0x000fc600047c1670 */
[----:B------:R-:W-:Y:S01]  /*9010*/  @!P4 STG.E.U8 desc[UR46][R6.64+0x1], R153 ;  /* 0x000001990600c986 */ /* 0x000fe2000c10112e */
[----:B------:R-:W-:Y:S02]  /*9020*/  ISETP.LT.OR P4, PT, R3, 0x9, !P1 ;  /* 0x000000090300780c */ /* 0x000fe40004f81670 */
[----:B0-----:R-:W-:-:S05]  /*9030*/  @!P5 IMAD R13, R154, R22, RZ ;  /* 0x000000169a0dd224 */ /* 0x001fca00078e02ff */
[----:B------:R0:W-:Y:S01]  /*9040*/  @!P5 STG.E.U8 desc[UR46][R10.64], R13 ;  /* 0x0000000d0a00d986 */ /* 0x0001e2000c10112e */
[----:B------:R-:W-:Y:S01]  /*9050*/  ISETP.LT.OR P5, PT, R3, 0xa, !P1 ;  /* 0x0000000a0300780c */ /* 0x000fe20004fa1670 */
[----:B------:R-:W-:-:S04]  /*9060*/  @!P6 IMAD R155, R155, R22, RZ ;  /* 0x000000169b9be224 */ /* 0x000fc800078e02ff */
[----:B---3--:R-:W-:Y:S01]  /*9070*/  @!P4 IMAD R15, R156, R22, RZ ;  /* 0x000000169c0fc224 */ /* 0x008fe200078e02ff */
[----:B------:R-:W-:Y:S01]  /*9080*/  @!P6 STG.E.U8 desc[UR46][R10.64+0x1], R155 ;  /* 0x0000019b0a00e986 */ /* 0x000fe2000c10112e */
[----:B------:R-:W-:-:S03]  /*9090*/  ISETP.LT.OR P6, PT, R3, 0x9, !P0 ;  /* 0x000000090300780c */ /* 0x000fc600047c1670 */
[----:B------:R3:W-:Y:S01]  /*90a0*/  @!P4 STG.E.U8 desc[UR46][R6.64+0x8], R15 ;  /* 0x0000080f0600c986 */ /* 0x0007e2000c10112e */
[----:B------:R-:W-:Y:S02]  /*90b0*/  ISETP.LT.OR P4, PT, R3, 0xa, !P0 ;  /* 0x0000000a0300780c */ /* 0x000fe40004781670 */
[----:B------:R-:W-:-:S05]  /*90c0*/  @!P5 IMAD R157, R157, R22, RZ ;  /* 0x000000169d9dd224 */ /* 0x000fca00078e02ff */
[----:B------:R-:W-:Y:S01]  /*90d0*/  @!P5 STG.E.U8 desc[UR46][R6.64+0x9], R157 ;  /* 0x0000099d0600d986 */ /* 0x000fe2000c10112e */
[----:B------:R-:W-:Y:S01]  /*90e0*/  ISETP.LT.OR P5, PT, R3, 0x11, !P1 ;  /* 0x000000110300780c */ /* 0x000fe20004fa1670 */
[----:B0-----:R-:W-:-:S04]  /*90f0*/  @!P6 IMAD R13, R158, R22, RZ ;  /* 0x000000169e0de224 */ /* 0x001fc800078e02ff */
[----:B------:R-:W-:Y:S01]  /*9100*/  @!P4 IMAD R159, R159, R22, RZ ;  /* 0x000000169f9fc224 */ /* 0x000fe200078e02ff */
[----:B------:R0:W-:Y:S01]  /*9110*/  @!P6 STG.E.U8 desc[UR46][R10.64+0x8], R13 ;  /* 0x0000080d0a00e986 */ /* 0x0001e2000c10112e */
[----:B------:R-:W-:-:S03]  /*9120*/  ISETP.LT.OR P6, PT, R3, 0x12, !P1 ;  /* 0x000000120300780c */ /* 0x000fc60004fc1670 */
[----:B------:R-:W-:Y:S01]  /*9130*/  @!P4 STG.E.U8 desc[UR46][R10.64+0x9], R159 ;  /* 0x0000099f0a00c986 */ /* 0x000fe2000c10112e */
[----:B------:R-:W-:Y:S02]  /*9140*/  ISETP.LT.OR P4, PT, R3, 0x11, !P0 ;  /* 0x000000110300780c */ /* 0x000fe40004781670 */
[----:B---3--:R-:W-:-:S05]  /*9150*/  @!P5 IMAD R15, R160, R22, RZ ;  /* 0x00000016a00fd224 */ /* 0x008fca00078e02ff */
[----:B------:R3:W-:Y:S01]  /*9160*/  @!P5 STG.E.U8 desc[UR46][R6.64+0x10], R15 ;  /* 0x0000100f0600d986 */ /* 0x0007e2000c10112e */
[----:B------:R-:W-:Y:S01]  /*9170*/  ISETP.LT.OR P5, PT, R3, 0x12, !P0 ;  /* 0x000000120300780c */ /* 0x000fe200047a1670 */
[----:B------:R-:W-:-:S04]  /*9180*/  @!P6 IMAD R161, R161, R22, RZ ;  /* 0x00000016a1a1e224 */ /* 0x000fc800078e02ff */
[----:B------:R-:W-:Y:S01]  /*9190*/  @!P4 IMAD R21, R162, R22, RZ ;  /* 0x00000016a215c224 */ /* 0x000fe200078e02ff */
        /* <DEDUP_REMOVED lines=17> */
[----:B----4-:R-:W-:Y:S01]  /*92b0*/  @!P4 IMAD R21, R136, R22, RZ ;  /* 0x000000168815c224 */ /* 0x010fe200078e02ff */
        /* <DEDUP_REMOVED lines=318> */
[C---:B------:R-:W-:Y:S02]  /*a6a0*/  ISETP.LT.OR P4, PT, R3.reuse, 0x99, !P2 ;  /* 0x000000990300780c */ /* 0x040fe40005781670 */
[----:B---3--:R-:W-:Y:S01]  /*a6b0*/  @!P5 IMAD R15, R50, R22, RZ ;  /* 0x00000016320fd224 */ /* 0x008fe200078e02ff */
[----:B------:R-:W-:-:S04]  /*a6c0*/  ISETP.LT.OR P2, PT, R3, 0x9a, !P2 ;  /* 0x0000009a0300780c */ /* 0x000fc80005741670 */
[----:B------:R3:W-:Y:S01]  /*a6d0*/  @!P5 STG.E.U8 desc[UR46][R8.64+0x90], R15 ;  /* 0x0000900f0800d986 */ /* 0x0007e2000c10112e */
[----:B------:R-:W-:Y:S01]  /*a6e0*/  ISETP.LT.OR P5, PT, R3, 0x99, !P3 ;  /* 0x000000990300780c */ /* 0x000fe20005fa1670 */
[----:B------:R-:W-:Y:S01]  /*a6f0*/  @!P6 IMAD R51, R51, R22, RZ ;  /* 0x000000163333e224 */ /* 0x000fe200078e02ff */
[----:B------:R-:W-:-:S03]  /*a700*/  ISETP.LT.OR P3, PT, R3, 0x9a, !P3 ;  /* 0x0000009a0300780c */ /* 0x000fc60005f61670 */
[-C--:B----4-:R-:W-:Y:S01]  /*a710*/  @!P4 IMAD R21, R52, R22.reuse, RZ ;  /* 0x000000163415c224 */ /* 0x090fe200078e02ff */
[----:B------:R-:W-:Y:S01]  /*a720*/  @!P6 STG.E.U8 desc[UR46][R8.64+0x91], R51 ;  /* 0x000091330800e986 */ /* 0x000fe2000c10112e */
[----:B------:R-:W-:Y:S01]  /*a730*/  ISETP.LT.OR P6, PT, R3, 0x81, !P1 ;  /* 0x000000810300780c */ /* 0x000fe20004fc1670 */
[-C--:B------:R-:W-:Y:S02]  /*a740*/  @!P2 IMAD R53, R53, R22.reuse, RZ ;  /* 0x000000163535a224 */ /* 0x080fe400078e02ff */
[----:B------:R4:W-:Y:S01]  /*a750*/  @!P4 STG.E.U8 desc[UR46][R4.64+0x98], R21 ;  /* 0x000098150400c986 */ /* 0x0009e2000c10112e */
[C---:B------:R-:W-:Y:S02]  /*a760*/  ISETP.LT.OR P4, PT, R3.reuse, 0x82, !P1 ;  /* 0x000000820300780c */ /* 0x040fe40004f81670 */
[-C--:B0-----:R-:W-:Y:S01]  /*a770*/  @!P5 IMAD R13, R54, R22.reuse, RZ ;  /* 0x00000016360dd224 */ /* 0x081fe200078e02ff */
[----:B------:R0:W-:Y:S01]  /*a780*/  @!P2 STG.E.U8 desc[UR46][R4.64+0x99], R53 ;  /* 0x000099350400a986 */ /* 0x0001e2000c10112e */
[----:B------:R-:W-:Y:S01]  /*a790*/  ISETP.LT.OR P2, PT, R3, 0x81, !P0 ;  /* 0x000000810300780c */ /* 0x000fe20004741670 */
[----:B------:R-:W-:-:S02]  /*a7a0*/  @!P3 IMAD R55, R55, R22, RZ ;  /* 0x000000163737b224 */ /* 0x000fc400078e02ff */
[----:B------:R-:W-:Y:S01]  /*a7b0*/  @!P5 STG.E.U8 desc[UR46][R8.64+0x98], R13 ;  /* 0x0000980d0800d986 */ /* 0x000fe2000c10112e */
[C---:B------:R-:W-:Y:S01]  /*a7c0*/  ISETP.LT.OR P5, PT, R3.reuse, 0x82, !P0 ;  /* 0x000000820300780c */ /* 0x040fe200047a1670 */
[-C--:B---3--:R-:W-:Y:S02]  /*a7d0*/  @!P6 IMAD R15, R24, R22.reuse, RZ ;  /* 0x00000016180fe224 */ /* 0x088fe400078e02ff */
[----:B------:R3:W-:Y:S01]  /*a7e0*/  @!P3 STG.E.U8 desc[UR46][R8.64+0x99], R55 ;  /* 0x000099370800b986 */ /* 0x0007e2000c10112e */
[----:B------:R-:W-:Y:S01]  /*a7f0*/  ISETP.LT.OR P3, PT, R3, 0x89, !P1 ;  /* 0x000000890300780c */ /* 0x000fe20004f61670 */
[-C--:B------:R-:W-:Y:S02]  /*a800*/  @!P4 IMAD R25, R25, R22.reuse, RZ ;  /* 0x000000161919c224 */ /* 0x080fe400078e02ff */
[----:B------:R-:W-:Y:S01]  /*a810*/  @!P6 STG.E.U8 desc[UR46][R6.64+0x80], R15 ;  /* 0x0000800f0600e986 */ /* 0x000fe2000c10112e */
[----:B------:R-:W-:Y:S01]  /*a820*/  ISETP.LT.OR P6, PT, R3, 0x89, !P0 ;  /* 0x000000890300780c */ /* 0x000fe200047c1670 */
[----:B----4-:R-:W-:-:S02]  /*a830*/  @!P2 IMAD R21, R26, R22, RZ ;  /* 0x000000161a15a224 */ /* 0x010fc400078e02ff */
[----:B------:R-:W-:Y:S01]  /*a840*/  @!P4 STG.E.U8 desc[UR46][R6.64+0x81], R25 ;  /* 0x000081190600c986 */ /* 0x000fe2000c10112e */
[----:B------:R-:W-:Y:S01]  /*a850*/  ISETP.LT.OR P4, PT, R3, 0x8a, !P1 ;  /* 0x0000008a0300780c */ /* 0x000fe20004f81670 */
[-C--:B------:R-:W-:Y:S02]  /*a860*/  @!P5 IMAD R27, R27, R22.reuse, RZ ;  /* 0x000000161b1bd224 */ /* 0x080fe400078e02ff */
[----:B------:R-:W-:Y:S01]  /*a870*/  @!P2 STG.E.U8 desc[UR46][R10.64+0x80], R21 ;  /* 0x000080150a00a986 */ /* 0x000fe2000c10112e */
[C---:B------:R-:W-:Y:S01]  /*a880*/  ISETP.LT.OR P2, PT, R3.reuse, 0x8a, !P0 ;  /* 0x0000008a0300780c */ /* 0x040fe20004741670 */
[-C--:B0-----:R-:W-:Y:S02]  /*a890*/  @!P3 IMAD R5, R28, R22.reuse, RZ ;  /* 0x000000161c05b224 */ /* 0x081fe400078e02ff */
[----:B------:R-:W-:Y:S01]  /*a8a0*/  @!P5 STG.E.U8 desc[UR46][R10.64+0x81], R27 ;  /* 0x0000811b0a00d986 */ /* 0x000fe2000c10112e */
[----:B------:R-:W-:Y:S01]  /*a8b0*/  ISETP.LT.OR P5, PT, R3, 0x91, !P1 ;  /* 0x000000910300780c */ /* 0x000fe20004fa1670 */
[----:B---3--:R-:W-:-:S02]  /*a8c0*/  @!P6 IMAD R9, R30, R22, RZ ;  /* 0x000000161e09e224 */ /* 0x008fc400078e02ff */
[----:B------:R0:W-:Y:S01]  /*a8d0*/  @!P3 STG.E.U8 desc[UR46][R6.64+0x88], R5 ;  /* 0x000088050600b986 */ /* 0x0001e2000c10112e */
[----:B------:R-:W-:Y:S01]  /*a8e0*/  ISETP.LT.OR P3, PT, R3, 0x91, !P0 ;  /* 0x000000910300780c */ /* 0x000fe20004761670 */
[----:B------:R-:W-:-:S04]  /*a8f0*/  @!P4 IMAD R29, R29, R22, RZ ;  /* 0x000000161d1dc224 */ /* 0x000fc800078e02ff */
[-C--:B------:R-:W-:Y:S01]  /*a900*/  @!P2 IMAD R31, R31, R22.reuse, RZ ;  /* 0x000000161f1fa224 */ /* 0x080fe200078e02ff */
[----:B------:R-:W-:Y:S01]  /*a910*/  @!P4 STG.E.U8 desc[UR46][R6.64+0x89], R29 ;  /* 0x0000891d0600c986 */ /* 0x000fe2000c10112e */
[C---:B------:R-:W-:Y:S02]  /*a920*/  ISETP.LT.OR P4, PT, R3.reuse, 0x99, !P1 ;  /* 0x000000990300780c */ /* 0x040fe40004f81670 */
[----:B------:R-:W-:Y:S01]  /*a930*/  @!P5 IMAD R13, R32, R22, RZ ;  /* 0x00000016200dd224 */ /* 0x000fe200078e02ff */
[----:B------:R-:W-:Y:S01]  /*a940*/  @!P2 STG.E.U8 desc[UR46][R10.64+0x89], R31 ;  /* 0x0000891f0a00a986 */ /* 0x000fe2000c10112e */
[C---:B------:R-:W-:Y:S02]  /*a950*/  ISETP.LT.OR P2, PT, R3.reuse, 0x92, !P1 ;  /* 0x000000920300780c */ /* 0x040fe40004f41670 */
[C---:B------:R-:W-:Y:S01]  /*a960*/  ISETP.LT.OR P1, PT, R3.reuse, 0x9a, !P1 ;  /* 0x0000009a0300780c */ /* 0x040fe20004f21670 */
[----:B------:R3:W-:Y:S01]  /*a970*/  @!P6 STG.E.U8 desc[UR46][R10.64+0x88], R9 ;  /* 0x000088090a00e986 */ /* 0x0007e2000c10112e */
[----:B------:R-:W-:-:S03]  /*a980*/  ISETP.LT.OR P6, PT, R3, 0x92, !P0 ;  /* 0x000000920300780c */ /* 0x000fc600047c1670 */
[----:B------:R4:W-:Y:S01]  /*a990*/  @!P5 STG.E.U8 desc[UR46][R6.64+0x90], R13 ;  /* 0x0000900d0600d986 */ /* 0x0009e2000c10112e */
[C---:B------:R-:W-:Y:S01]  /*a9a0*/  ISETP.LT.OR P5, PT, R3.reuse, 0x99, !P0 ;  /* 0x000000990300780c */ /* 0x040fe200047a1670 */
[-C--:B0-----:R-:W-:Y:S01]  /*a9b0*/  @!P4 IMAD R5, R36, R22.reuse, RZ ;  /* 0x000000162405c224 */ /* 0x081fe200078e02ff */
[----:B------:R-:W-:Y:S01]  /*a9c0*/  ISETP.LT.OR P0, PT, R3, 0x9a, !P0 ;  /* 0x0000009a0300780c */ /* 0x000fe20004701670 */
[-C--:B------:R-:W-:Y:S02]  /*a9d0*/  @!P3 IMAD R3, R34, R22.reuse, RZ ;  /* 0x000000162203b224 */ /* 0x080fe400078e02ff */
[-C--:B------:R-:W-:Y:S02]  /*a9e0*/  @!P2 IMAD R33, R33, R22.reuse, RZ ;  /* 0x000000162121a224 */ /* 0x080fe400078e02ff */
[-C--:B------:R-:W-:Y:S02]  /*a9f0*/  @!P1 IMAD R37, R37, R22.reuse, RZ ;  /* 0x0000001625259224 */ /* 0x080fe400078e02ff */
[-C--:B------:R-:W-:Y:S01]  /*aa00*/  @!P6 IMAD R35, R35, R22.reuse, RZ ;  /* 0x000000162323e224 */ /* 0x080fe200078e02ff */
[----:B------:R4:W-:Y:S03]  /*aa10*/  @!P2 STG.E.U8 desc[UR46][R6.64+0x91], R33 ;  /* 0x000091210600a986 */ /* 0x0009e6000c10112e */
[-C--:B---3--:R-:W-:Y:S01]  /*aa20*/  @!P5 IMAD R9, R38, R22.reuse, RZ ;  /* 0x000000162609d224 */ /* 0x088fe200078e02ff */
[----:B------:R4:W-:Y:S01]  /*aa30*/  @!P3 STG.E.U8 desc[UR46][R10.64+0x90], R3 ;  /* 0x000090030a00b986 */ /* 0x0009e2000c10112e */
[----:B------:R-:W-:-:S03]  /*aa40*/  @!P0 IMAD R39, R39, R22, RZ ;  /* 0x0000001627278224 */ /* 0x000fc600078e02ff */
[----:B------:R4:W-:Y:S04]  /*aa50*/  @!P6 STG.E.U8 desc[UR46][R10.64+0x91], R35 ;  /* 0x000091230a00e986 */ /* 0x0009e8000c10112e */
[----:B------:R4:W-:Y:S04]  /*aa60*/  @!P4 STG.E.U8 desc[UR46][R6.64+0x98], R5 ;  /* 0x000098050600c986 */ /* 0x0009e8000c10112e */
[----:B------:R4:W-:Y:S04]  /*aa70*/  @!P1 STG.E.U8 desc[UR46][R6.64+0x99], R37 ;  /* 0x0000992506009986 */ /* 0x0009e8000c10112e */
[----:B------:R4:W-:Y:S04]  /*aa80*/  @!P5 STG.E.U8 desc[UR46][R10.64+0x98], R9 ;  /* 0x000098090a00d986 */ /* 0x0009e8000c10112e */
[----:B------:R4:W-:Y:S02]  /*aa90*/  @!P0 STG.E.U8 desc[UR46][R10.64+0x99], R39 ;  /* 0x000099270a008986 */ /* 0x0009e4000c10112e */
.L_x_355:
[----:B------:R-:W-:Y:S05]  /*aaa0*/  BSYNC B0 ;  /* 0x0000000000007941 */ /* 0x000fea0003800000 */
.L_x_33:
[----:B------:R-:W-:Y:S01]  /*aab0*/  ULDC UR4, c[0x0][0xc] ;  /* 0x0000030000047ab9 */ /* 0x000fe20000000800 */
[----:B------:R-:W-:Y:S01]  /*aac0*/  ULDC UR5, c[0x0][0x10] ;  /* 0x0000040000057ab9 */ /* 0x000fe20000000800 */
[----:B----4-:R-:W4:Y:S01]  /*aad0*/  LDC R3, c[0x0][0x14] ;  /* 0x00000500ff037b82 */ /* 0x010f220000000800 */
[----:B------:R-:W-:Y:S01]  /*aae0*/  UIMAD.WIDE.U32 UR4, UR4, UR5, URZ ;  /* 0x00000005040472a5 */ /* 0x000fe2000f8e003f */
[----:B------:R-:W-:Y:S01]  /*aaf0*/  PRMT R0, RZ, 0x7610, R0 ;  /* 0x00007610ff007816 */ /* 0x000fe20000000000 */
[----:B------:R-:W-:Y:S01]  /*ab00*/  UMOV UR41, 0xffffffff ;  /* 0xffffffff00297882 */ /* 0x000fe20000000000 */
[----:B------:R-:W-:-:S03]  /*ab10*/  UMOV UR42, 0xffffffff ;  /* 0xffffffff002a7882 */ /* 0x000fc60000000000 */
[----:B----4-:R-:W-:-:S04]  /*ab20*/  IMAD.WIDE.U32 R16, R3, UR4, R16 ;  /* 0x0000000403107c25 */ /* 0x010fc8000f8e0010 */
[----:B------:R-:W-:Y:S01]  /*ab30*/  IMAD R3, R3, UR5, RZ ;  /* 0x0000000503037c24 */ /* 0x000fe2000f8e02ff */
[----:B------:R-:W-:Y:S02]  /*ab40*/  ULDC.64 UR4, c[0x0][0x650] ;  /* 0x0001940000047ab9 */ /* 0x000fe40000000a00 */
[----:B------:R-:W-:Y:S01]  /*ab50*/  ISETP.GE.U32.AND P0, PT, R16, UR4, PT ;  /* 0x0000000410007c0c */ /* 0x000fe2000bf06070 */
[----:B------:R-:W-:-:S05]  /*ab60*/  IMAD.IADD R17, R17, 0x1, R3 ;  /* 0x0000000111117824 */ /* 0x000fca00078e0203 */
[----:B------:R-:W-:-:S13]  /*ab70*/  ISETP.GE.U32.AND.EX P0, PT, R17, UR5, PT, P0 ;  /* 0x0000000511007c0c */ /* 0x000fda000bf06100 */
[----:B------:R-:W-:Y:S05]  /*ab80*/  @P0 BRA `(.L_x_356) ;  /* 0x0000000400880947 */ /* 0x000fea0003800000 */
[----:B------:R-:W4:Y:S01]  /*ab90*/  S2UR UR6, SR_CTAID.X ;  /* 0x00000000000679c3 */ /* 0x000f220000002500 */
[----:B------:R-:W-:Y:S01]  /*aba0*/  ULDC.64 UR12, c[0x0][0x628] ;  /* 0x00018a00000c7ab9 */ /* 0x000fe20000000a00 */
[----:B------:R-:W-:Y:S01]  /*abb0*/  ULDC UR4, c[0x0][0x150] ;  /* 0x0000540000047ab9 */ /* 0x000fe20000000800 */
[----:B------:R-:W-:Y:S01]  /*abc0*/  ISETP.NE.U32.AND P0, PT, RZ, UR12, PT ;  /* 0x0000000cff007c0c */ /* 0x000fe2000bf05070 */
[----:B------:R-:W-:Y:S01]  /*abd0*/  ULDC UR15, c[0x0][0x630] ;  /* 0x00018c00000f7ab9 */ /* 0x000fe20000000800 */
[C---:B------:R-:W-:Y:S01]  /*abe0*/  R2UR UR16, R16.reuse ;  /* 0x00000000101072ca */ /* 0x040fe200000e0000 */
[----:B------:R-:W-:Y:S01]  /*abf0*/  ULDC UR19, c[0x0][0x154] ;  /* 0x0000550000137ab9 */ /* 0x000fe20000000800 */
[----:B------:R-:W-:Y:S01]  /*ac00*/  ISETP.NE.AND.EX P0, PT, RZ, UR13, PT, P0 ;  /* 0x0000000dff007c0c */ /* 0x000fe2000bf05300 */
[----:B------:R-:W0:Y:S01]  /*ac10*/  S2UR UR18, SR_CTAID.Y ;  /* 0x00000000001279c3 */ /* 0x000e220000002600 */
[----:B------:R-:W-:Y:S02]  /*ac20*/  R2UR UR17, R17 ;  /* 0x00000000111172ca */ /* 0x000fe400000e0000 */
[----:B------:R-:W-:-:S02]  /*ac30*/  R2UR UR10, R16 ;  /* 0x00000000100a72ca */ /* 0x000fc400000e0000 */
[----:B------:R-:W-:Y:S02]  /*ac40*/  R2UR UR11, R17 ;  /* 0x00000000110b72ca */ /* 0x000fe400000e0000 */
[----:B----4-:R-:W-:-:S05]  /*ac50*/  I2FP.F32.U32 R0, UR6 ;  /* 0x0000000600007c45 */ /* 0x010fca0008201000 */
[----:B------:R-:W-:-:S04]  /*ac60*/  FMUL R0, R0, UR4 ;  /* 0x0000000400007c20 */ /* 0x000fc80008400000 */
[----:B------:R4:W0:Y:S01]  /*ac70*/  F2I.U32.TRUNC.NTZ R3, R0 ;  /* 0x0000000000037305 */ /* 0x000822000020f000 */
        /* <DEDUP_REMOVED lines=13> */
.L_x_357:
[----:B------:R-:W-:Y:S01]  /*ad50*/  USHF.R.U64 UR42, UR10, UR15, UR11 ;  /* 0x0000000f0a2a7299 */ /* 0x000fe2000800120b */
[----:B0---4-:R-:W-:Y:S01]  /*ad60*/  I2FP.F32.U32 R0, UR18 ;  /* 0x0000001200007c45 */ /* 0x011fe20008201000 */
[----:B------:R-:W-:Y:S02]  /*ad70*/  USHF.R.U32.HI UR4, URZ, UR15, UR11 ;  /* 0x0000000f3f047299 */ /* 0x000fe4000801160b */
[----:B------:R-:W-:Y:S02]  /*ad80*/  UIADD3 UR10, UP0, URZ, -UR42, URZ ;  /* 0x8000002a3f0a7290 */ /* 0x000fe4000ff1e03f */
[----:B------:R-:W-:Y:S01]  /*ad90*/  FMUL R0, R0, UR19 ;  /* 0x0000001300007c20 */ /* 0x000fe20008400000 */
[----:B------:R-:W-:Y:S01]  /*ada0*/  ULDC.64 UR12, c[0x0][0x620] ;  /* 0x00018800000c7ab9 */ /* 0x000fe20000000a00 */
[----:B------:R-:W-:Y:S01]  /*adb0*/  UIADD3.X UR4, URZ, ~UR4, URZ, UP0, !UPT ;  /* 0x800000043f047290 */ /* 0x000fe200087fe43f */
[----:B------:R-:W-:Y:S01]  /*adc0*/  UMOV UR8, UR16 ;  /* 0x0000001000087c82 */ /* 0x000fe20008000000 */
[----:B------:R-:W-:-:S02]  /*add0*/  UMOV UR9, UR17 ;  /* 0x0000001100097c82 */ /* 0x000fc40008000000 */
[----:B------:R-:W-:Y:S01]  /*ade0*/  UIMAD UR4, UR4, UR12, URZ ;  /* 0x0000000c040472a4 */ /* 0x000fe2000f8e023f */
[----:B------:R-:W0:Y:S01]  /*adf0*/  F2I.U32.TRUNC.NTZ R0, R0 ;  /* 0x0000000000007305 */ /* 0x000e22000020f000 */
[----:B------:R-:W-:Y:S01]  /*ae00*/  UIMAD.WIDE.U32 UR8, UR10, UR12, UR8 ;  /* 0x0000000c0a0872a5 */ /* 0x000fe2000f8e0008 */
[----:B------:R-:W-:Y:S01]  /*ae10*/  R2UR UR12, R3 ;  /* 0x00000000030c72ca */ /* 0x000fe200000e0000 */
[----:B------:R-:W-:Y:S01]  /*ae20*/  UIMAD UR10, UR10, UR13, UR4 ;  /* 0x0000000d0a0a72a4 */ /* 0x000fe2000f8e0204 */
[----:B------:R-:W-:Y:S01]  /*ae30*/  ULDC UR11, c[0x0][0x618] ;  /* 0x00018600000b7ab9 */ /* 0x000fe20000000800 */
[----:B------:R-:W-:Y:S02]  /*ae40*/  ULDC UR21, c[0x0][0x658] ;  /* 0x0001960000157ab9 */ /* 0x000fe40000000800 */
[----:B------:R-:W-:Y:S01]  /*ae50*/  UIADD3 UR9, UR9, UR10, URZ ;  /* 0x0000000a09097290 */ /* 0x000fe2000fffe03f */
[----:B------:R-:W-:Y:S01]  /*ae60*/  UMOV UR15, 0xffffffff ;  /* 0xffffffff000f7882 */ /* 0x000fe20000000000 */
[----:B------:R-:W-:Y:S01]  /*ae70*/  ULDC.64 UR4, c[0x0][0x640] ;  /* 0x0001900000047ab9 */ /* 0x000fe20000000a00 */
[----:B------:R-:W-:Y:S01]  /*ae80*/  USHF.L.U32 UR15, UR15, UR21, URZ ;  /* 0x000000150f0f7299 */ /* 0x000fe2000800063f */
[----:B------:R-:W-:Y:S01]  /*ae90*/  ISETP.NE.U32.AND P0, PT, RZ, UR4, PT ;  /* 0x00000004ff007c0c */ /* 0x000fe2000bf05070 */
[----:B------:R-:W-:-:S02]  /*aea0*/  USHF.R.U64 UR16, UR8, UR11, UR9 ;  /* 0x0000000b08107299 */ /* 0x000fc40008001209 */
[----:B------:R-:W-:Y:S01]  /*aeb0*/  USHF.R.U32.HI UR8, URZ, UR11, UR9 ;  /* 0x0000000b3f087299 */ /* 0x000fe20008011609 */
[----:B0-----:R-:W-:Y:S01]  /*aec0*/  R2UR UR14, R0 ;  /* 0x00000000000e72ca */ /* 0x001fe200000e0000 */
[----:B------:R-:W-:Y:S01]  /*aed0*/  ULDC UR17, c[0x0][0x608] ;  /* 0x0001820000117ab9 */ /* 0x000fe20000000800 */
[----:B------:R-:W-:Y:S01]  /*aee0*/  ULOP3.LUT UR40, URZ, UR15, URZ, 0x33, !UPT ;  /* 0x0000000f3f287292 */ /* 0x000fe2000f8e333f */
[----:B------:R-:W-:Y:S01]  /*aef0*/  ISETP.NE.AND.EX P0, PT, RZ, UR5, PT, P0 ;  /* 0x00000005ff007c0c */ /* 0x000fe2000bf05300 */
[----:B------:R-:W-:Y:S02]  /*af00*/  USHF.R.U64 UR15, UR16, UR17, UR8 ;  /* 0x00000011100f7299 */ /* 0x000fe40008001208 */
[----:B------:R-:W-:Y:S02]  /*af10*/  USHF.R.U32.HI UR8, URZ, UR17, UR8 ;  /* 0x000000113f087299 */ /* 0x000fe40008011608 */
[----:B------:R-:W-:Y:S02]  /*af20*/  UIADD3 UR12, -UR12, URZ, URZ ;  /* 0x0000003f0c0c7290 */ /* 0x000fe4000fffe13f */
[----:B------:R-:W-:Y:S01]  /*af30*/  USHF.R.U64 UR17, UR15, UR21, UR8 ;  /* 0x000000150f117299 */ /* 0x000fe20008001208 */
[----:B------:R-:W-:Y:S01]  /*af40*/  UMOV UR19, 0x1 ;  /* 0x0000000100137882 */ /* 0x000fe20000000000 */
[----:B------:R-:W-:Y:S01]  /*af50*/  ULDC UR13, c[0x0][0x144] ;  /* 0x00005100000d7ab9 */ /* 0x000fe20000000800 */
[----:B------:R-:W-:Y:S01]  /*af60*/  ULDC UR7, c[0x0][0x600] ;  /* 0x0001800000077ab9 */ /* 0x000fe20000000800 */
[----:B------:R-:W-:-:S02]  /*af70*/  USHF.L.U32 UR24, UR19, UR21, URZ ;  /* 0x0000001513187299 */ /* 0x000fc4000800063f */
[----:B------:R-:W-:Y:S02]  /*af80*/  USHF.R.U32.HI UR8, URZ, UR21, UR8 ;  /* 0x000000153f087299 */ /* 0x000fe40008011608 */
[----:B------:R-:W-:Y:S02]  /*af90*/  UIMAD UR21, UR13, UR12, UR6 ;  /* 0x0000000c0d1572a4 */ /* 0x000fe4000f8e0206 */
[----:B------:R-:W-:Y:S02]  /*afa0*/  UIADD3 UR20, UR7, -0x1, URZ ;  /* 0xffffffff07147890 */ /* 0x000fe4000fffe03f */
[----:B------:R-:W-:Y:S01]  /*afb0*/  UIADD3 UR19, -UR14, URZ, URZ ;  /* 0x0000003f0e137290 */ /* 0x000fe2000fffe13f */
[----:B------:R-:W-:Y:S01]  /*afc0*/  ULDC UR25, c[0x0][0x148] ;  /* 0x0000520000197ab9 */ /* 0x000fe20000000800 */
[----:B------:R-:W-:Y:S01]  /*afd0*/  ULDC UR22, c[0x0][0x648] ;  /* 0x0001920000167ab9 */ /* 0x000fe20000000800 */
[----:B------:R-:W-:Y:S01]  /*afe0*/  ULDC UR23, c[0x0][0x638] ;  /* 0x00018e0000177ab9 */ /* 0x000fe20000000800 */
        /* <DEDUP_REMOVED lines=14> */
.L_x_358:
[----:B------:R-:W-:Y:S01]  /*b0d0*/  UISETP.NE.AND UP0, UPT, UR39, URZ, UPT ;  /* 0x0000003f2700728c */ /* 0x000fe2000bf05270 */
[----:B------:R-:W-:Y:S01]  /*b0e0*/  IMAD.MOV.U32 R0, RZ, RZ, 0x1 ;  /* 0x00000001ff007424 */ /* 0x000fe200078e00ff */
[----:B------:R-:W-:Y:S02]  /*b0f0*/  USHF.R.U64 UR4, UR6, UR22, UR8 ;  /* 0x0000001606047299 */ /* 0x000fe40008001208 */
[----:B------:R-:W-:Y:S02]  /*b100*/  ULOP3.LUT UR40, UR15, UR40, URZ, 0xc0, !UPT ;  /* 0x000000280f287292 */ /* 0x000fe4000f8ec03f */
[----:B------:R-:W-:Y:S02]  /*b110*/  UIADD3 UR5, -UR4, URZ, URZ ;  /* 0x0000003f04057290 */ /* 0x000fe4000fffe13f */
[----:B------:R-:W-:Y:S02]  /*b120*/  UIMAD UR40, UR24, UR4, UR40 ;  /* 0x00000004182872a4 */ /* 0x000fe4000f8e0228 */
[----:B------:R-:W-:-:S02]  /*b130*/  ULOP3.LUT UR16, UR16, UR20, URZ, 0xc0, !UPT ;  /* 0x0000001410107292 */ /* 0x000fc4000f8ec03f */
[----:B------:R-:W-:Y:S02]  /*b140*/  @UP0 UIMAD UR21, UR25, UR19, UR18 ;  /* 0x00000013191502a4 */ /* 0x000fe4000f8e0212 */
[----:B------:R-:W-:-:S03]  /*b150*/  UIMAD UR4, UR5, UR23, UR17 ;  /* 0x00000017050472a4 */ /* 0x000fc6000f8e0211 */
[----:B------:R-:W-:Y:S01]  /*b160*/  ULDC UR5, c[0x0][0x610] ;  /* 0x0001840000057ab9 */ /* 0x000fe20000000800 */
[----:B------:R-:W-:Y:S02]  /*b170*/  UIMAD UR4, UR4, UR7, UR16 ;  /* 0x00000007040472a4 */ /* 0x000fe4000f8e0210 */
[----:B------:R-:W-:-:S04]  /*b180*/  UIMAD UR40, UR40, UR5, UR21 ;  /* 0x00000005282872a4 */ /* 0x000fc8000f8e0215 */
[----:B------:R-:W-:Y:S02]  /*b190*/  USEL UR41, UR4, UR40, !UP0 ;  /* 0x0000002804297287 */ /* 0x000fe4000c000000 */
[----:B------:R-:W-:-:S12]  /*b1a0*/  USEL UR40, UR40, UR4, !UP0 ;  /* 0x0000000428287287 */ /* 0x000fd8000c000000 */
.L_x_356:
[----:B------:R-:W-:-:S13]  /*b1b0*/  LOP3.LUT P0, RZ, R0, 0xff, RZ, 0xc0, !PT ;  /* 0x000000ff00ff7812 */ /* 0x000fda000780c0ff */
[----:B------:R-:W-:Y:S05]  /*b1c0*/  @P0 BRA `(.L_x_359) ;  /* 0xffffff6000940947 */ /* 0x000fea000383ffff */
[----:B------:R-:W-:Y:S05]  /*b1d0*/  EXIT ;  /* 0x000000000000794d */ /* 0x000fea0003800000 */
.L_x_8:
[----:B------:R-:W-:Y:S01]  /*b1e0*/  ULDC.64 UR4, c[0x0][0x650] ;  /* 0x0001940000047ab9 */ /* 0x000fe20000000a00 */
[----:B------:R-:W-:Y:S01]  /*b1f0*/  PRMT R0, RZ, 0x7610, R0 ;  /* 0x00007610ff007816 */ /* 0x000fe20000000000 */
[----:B------:R-:W-:Y:S01]  /*b200*/  IMAD.MOV.U32 R4, RZ, RZ, -0x1 ;  /* 0xffffffffff047424 */ /* 0x000fe200078e00ff */
[----:B------:R-:W-:Y:S01]  /*b210*/  ISETP.GE.U32.AND P0, PT, R16, UR4, PT ;  /* 0x0000000410007c0c */ /* 0x000fe2000bf06070 */
[----:B------:R-:W-:Y:S02]  /*b220*/  IMAD.MOV.U32 R5, RZ, RZ, -0x1 ;  /* 0xffffffffff057424 */ /* 0x000fe400078e00ff */
[----:B------:R-:W-:Y:S01]  /*b230*/  IMAD.MOV.U32 R8, RZ, RZ, -0x1 ;  /* 0xffffffffff087424 */ /* 0x000fe200078e00ff */
        /* <DEDUP_REMOVED lines=22> */
.L_x_361:
[----:B------:R-:W-:Y:S01]  /*b3a0*/  USHF.R.U64 UR4, UR14, UR19, UR15 ;  /* 0x000000130e047299 */ /* 0x000fe2000800120f */
[----:B------:R-:W-:Y:S01]  /*b3b0*/  R2UR UR7, R17 ;  /* 0x00000000110772ca */ /* 0x000fe200000e0000 */
[----:B------:R-:W-:Y:S02]  /*b3c0*/  USHF.R.U32.HI UR5, URZ, UR19, UR15 ;  /* 0x000000133f057299 */ /* 0x000fe4000801160f */
[----:B------:R-:W-:Y:S01]  /*b3d0*/  UIADD3 UR13, UP0, URZ, -UR4, URZ ;  /* 0x800000043f0d7290 */ /* 0x000fe2000ff1e03f */
[----:B------:R-:W-:Y:S01]  /*b3e0*/  ULDC.64 UR14, c[0x0][0x620] ;  /* 0x00018800000e7ab9 */ /* 0x000fe20000000a00 */
[----:B------:R-:W-:Y:S02]  /*b3f0*/  UMOV UR6, UR20 ;  /* 0x0000001400067c82 */ /* 0x000fe40008000000 */
[----:B------:R-:W-:Y:S02]  /*b400*/  UIADD3.X UR5, URZ, ~UR5, URZ, UP0, !UPT ;  /* 0x800000053f057290 */ /* 0x000fe400087fe43f */
[----:B------:R-:W-:-:S02]  /*b410*/  UISETP.NE.AND UP1, UPT, UR39, URZ, UPT ;  /* 0x0000003f2700728c */ /* 0x000fc4000bf25270 */
[----:B------:R-:W-:Y:S02]  /*b420*/  UIMAD UR5, UR5, UR14, URZ ;  /* 0x0000000e050572a4 */ /* 0x000fe4000f8e023f */
[----:B------:R-:W-:Y:S02]  /*b430*/  UIMAD.WIDE.U32 UR6, UR13, UR14, UR6 ;  /* 0x0000000e0d0672a5 */ /* 0x000fe4000f8e0006 */
[----:B------:R-:W-:Y:S01]  /*b440*/  UIMAD UR5, UR13, UR15, UR5 ;  /* 0x0000000f0d0572a4 */ /* 0x000fe2000f8e0205 */
[----:B------:R-:W-:Y:S02]  /*b450*/  ULDC UR14, c[0x0][0x608] ;  /* 0x00018200000e7ab9 */ /* 0x000fe40000000800 */
[----:B------:R-:W-:Y:S01]  /*b460*/  ULDC UR13, c[0x0][0x618] ;  /* 0x00018600000d7ab9 */ /* 0x000fe20000000800 */
[----:B------:R-:W-:Y:S01]  /*b470*/  UIADD3 UR5, UR7, UR5, URZ ;  /* 0x0000000507057290 */ /* 0x000fe2000fffe03f */
[----:B------:R-:W-:Y:S01]  /*b480*/  ULDC UR22, c[0x0][0x658] ;  /* 0x0001960000167ab9 */ /* 0x000fe20000000800 */
[----:B------:R-:W-:-:S02]  /*b490*/  @UP1 UIMAD UR8, UR11, UR12, UR10 ;  /* 0x0000000c0b0812a4 */ /* 0x000fc4000f8e020a */
[----:B------:R-:W-:Y:S02]  /*b4a0*/  USHF.R.U64 UR17, UR6, UR13, UR5 ;  /* 0x0000000d06117299 */ /* 0x000fe40008001205 */
[----:B------:R-:W-:Y:S01]  /*b4b0*/  USHF.R.U32.HI UR5, URZ, UR13, UR5 ;  /* 0x0000000d3f057299 */ /* 0x000fe20008011605 */
[----:B------:R-:W-:Y:S01]  /*b4c0*/  ULDC.64 UR6, c[0x0][0x640] ;  /* 0x0001900000067ab9 */ /* 0x000fe20000000a00 */
[----:B------:R-:W-:Y:S01]  /*b4d0*/  UMOV UR10, 0xffffffff ;  /* 0xffffffff000a7882 */ /* 0x000fe20000000000 */
[----:B------:R-:W-:Y:S01]  /*b4e0*/  ISETP.NE.U32.AND P0, PT, RZ, UR6, PT ;  /* 0x00000006ff007c0c */ /* 0x000fe2000bf05070 */
[----:B------:R-:W-:Y:S02]  /*b4f0*/  USHF.R.U64 UR18, UR17, UR14, UR5 ;  /* 0x0000000e11127299 */ /* 0x000fe40008001205 */
[----:B------:R-:W-:Y:S01]  /*b500*/  USHF.R.U32.HI UR5, URZ, UR14, UR5 ;  /* 0x0000000e3f057299 */ /* 0x000fe20008011605 */
[----:B------:R-:W-:Y:S01]  /*b510*/  ISETP.NE.AND.EX P0, PT, RZ, UR7, PT, P0 ;  /* 0x00000007ff007c0c */ /* 0x000fe2000bf05300 */
[----:B------:R-:W-:-:S02]  /*b520*/  USHF.L.U32 UR11, UR10, UR22, URZ ;  /* 0x000000160a0b7299 */ /* 0x000fc4000800063f */
[----:B------:R-:W-:Y:S01]  /*b530*/  USHF.R.U64 UR19, UR18, UR22, UR5 ;  /* 0x0000001612137299 */ /* 0x000fe20008001205 */
[----:B------:R-:W-:Y:S01]  /*b540*/  ULDC UR20, c[0x0][0x600] ;  /* 0x0001800000147ab9 */ /* 0x000fe20000000800 */
[----:B------:R-:W-:Y:S02]  /*b550*/  USHF.R.U32.HI UR10, URZ, UR22, UR5 ;  /* 0x000000163f0a7299 */ /* 0x000fe40008011605 */
[----:B------:R-:W-:Y:S02]  /*b560*/  UIADD3 UR21, UR20, -0x1, URZ ;  /* 0xffffffff14157890 */ /* 0x000fe4000fffe03f */
[----:B------:R-:W-:Y:S01]  /*b570*/  ULOP3.LUT UR26, URZ, UR11, URZ, 0x33, !UPT ;  /* 0x0000000b3f1a7292 */ /* 0x000fe2000f8e333f */
        /* <DEDUP_REMOVED lines=17> */
.L_x_362:
[----:B------:R-:W-:Y:S01]  /*b690*/  USHF.R.U64 UR6, UR5, UR23, UR10 ;  /* 0x0000001705067299 */ /* 0x000fe2000800120a */
[----:B------:R-:W-:Y:S01]  /*b6a0*/  IMAD.MOV.U32 R0, RZ, RZ, 0x1 ;  /* 0x00000001ff007424 */ /* 0x000fe200078e00ff */
[----:B------:R-:W-:Y:S01]  /*b6b0*/  USHF.L.U32 UR25, UR25, UR22, URZ ;  /* 0x0000001619197299 */ /* 0x000fe2000800063f */
[----:B------:R-:W-:Y:S01]  /*b6c0*/  IMAD.U32 R8, RZ, RZ, UR4 ;  /* 0x00000004ff087e24 */ /* 0x000fe2000f8e00ff */
[----:B------:R-:W-:Y:S02]  /*b6d0*/  ULOP3.LUT UR5, UR18, UR26, URZ, 0xc0, !UPT ;  /* 0x0000001a12057292 */ /* 0x000fe4000f8ec03f */
[----:B------:R-:W-:Y:S02]  /*b6e0*/  UIADD3 UR7, -UR6, URZ, URZ ;  /* 0x0000003f06077290 */ /* 0x000fe4000fffe13f */
[----:B------:R-:W-:Y:S02]  /*b6f0*/  UIMAD UR6, UR25, UR6, UR5 ;  /* 0x00000006190672a4 */ /* 0x000fe4000f8e0205 */
[----:B------:R-:W-:-:S02]  /*b700*/  ULOP3.LUT UR17, UR17, UR21, URZ, 0xc0, !UPT ;  /* 0x0000001511117292 */ /* 0x000fc4000f8ec03f */
[----:B------:R-:W-:Y:S02]  /*b710*/  UIMAD UR5, UR7, UR24, UR19 ;  /* 0x00000018070572a4 */ /* 0x000fe4000f8e0213 */
[----:B------:R-:W-:Y:S01]  /*b720*/  UISETP.NE.AND UP0, UPT, UR39, URZ, UPT ;  /* 0x0000003f2700728c */ /* 0x000fe2000bf05270 */
[----:B------:R-:W-:Y:S01]  /*b730*/  ULDC UR7, c[0x0][0x610] ;  /* 0x0001840000077ab9 */ /* 0x000fe20000000800 */
[----:B------:R-:W-:Y:S02]  /*b740*/  UIMAD UR5, UR5, UR20, UR17 ;  /* 0x00000014050572a4 */ /* 0x000fe4000f8e0211 */
[----:B------:R-:W-:-:S04]  /*b750*/  UIMAD UR8, UR6, UR7, UR8 ;  /* 0x00000007060872a4 */ /* 0x000fc8000f8e0208 */
[----:B------:R-:W-:Y:S02]  /*b760*/  USEL UR6, UR5, UR8, !UP0 ;  /* 0x0000000805067287 */ /* 0x000fe4000c000000 */
[----:B------:R-:W-:-:S04]  /*b770*/  USEL UR8, UR8, UR5, !UP0 ;  /* 0x0000000508087287 */ /* 0x000fc8000c000000 */
[----:B------:R-:W-:Y:S02]  /*b780*/  IMAD.U32 R5, RZ, RZ, UR6 ;  /* 0x00000006ff057e24 */ /* 0x000fe4000f8e00ff */
[----:B------:R-:W-:-:S07]  /*b790*/  IMAD.U32 R4, RZ, RZ, UR8 ;  /* 0x00000008ff047e24 */ /* 0x000fce000f8e00ff */
.L_x_360:
[----:B------:R-:W-:-:S08]  /*b7a0*/  NOP ;  /* 0x0000000000007918 */ /* 0x000fd00000000000 */
[----:B------:R-:W0:-:S00]  /*b7b0*/  USETMAXREG.DEALLOC.CTAPOOL 0x28 ;  /* 0x00000028000079c8 */ /* 0x000e0000080e0500 */
[----:B------:R-:W-:-:S13]  /*b7c0*/  ISETP.NE.AND P0, PT, RZ, UR9, PT ;  /* 0x00000009ff007c0c */ /* 0x000fda000bf05270 */
[----:B------:R-:W-:Y:S05]  /*b7d0*/  @P0 EXIT ;  /* 0x000000000000094d */ /* 0x000fea0003800000 */
[----:B0-----:R-:W-:Y:S01]  /*b7e0*/  LOP3.LUT P0, RZ, R0, 0xff, RZ, 0xc0, !PT ;  /* 0x000000ff00ff7812 */ /* 0x001fe2000780c0ff */
[----:B------:R-:W-:Y:S02]  /*b7f0*/  IMAD.MOV.U32 R12, RZ, RZ, 0x1 ;  /* 0x00000001ff0c7424 */ /* 0x000fe400078e00ff */
[----:B------:R-:W-:-:S10]  /*b800*/  IMAD.MOV.U32 R11, RZ, RZ, RZ ;  /* 0x000000ffff0b7224 */ /* 0x000fd400078e00ff */
[----:B------:R-:W-:Y:S05]  /*b810*/  @!P0 BRA `(.L_x_363) ;  /* 0x0000000c005c8947 */ /* 0x000fea0003800000 */
[----:B------:R-:W0:Y:S01]  /*b820*/  S2R R10, SR_CgaCtaId ;  /* 0x00000000000a7919 */ /* 0x000e220000008800 */
[----:B------:R-:W-:Y:S01]  /*b830*/  ULDC UR4, c[0x0][0x28c] ;  /* 0x0000a30000047ab9 */ /* 0x000fe20000000800 */
[----:B------:R-:W-:Y:S01]  /*b840*/  ULDC UR6, c[0x0][0x658] ;  /* 0x0001960000067ab9 */ /* 0x000fe20000000800 */
[----:B------:R-:W-:Y:S01]  /*b850*/  UIADD3 UR10, UR4, 0x3f, URZ ;  /* 0x0000003f040a7890 */ /* 0x000fe2000fffe03f */
[----:B------:R-:W-:Y:S01]  /*b860*/  IMAD.MOV.U32 R7, RZ, RZ, 0x1400 ;  /* 0x00001400ff077424 */ /* 0x000fe200078e00ff */
[----:B------:R-:W-:Y:S01]  /*b870*/  UMOV UR7, 0xffffffff ;  /* 0xffffffff00077882 */ /* 0x000fe20000000000 */
[----:B------:R-:W-:Y:S01]  /*b880*/  ULDC UR5, c[0x0][0x600] ;  /* 0x0001800000057ab9 */ /* 0x000fe20000000800 */
[----:B------:R-:W-:Y:S01]  /*b890*/  UMOV UR9, 0x1 ;  /* 0x0000000100097882 */ /* 0x000fe20000000000 */
[----:B------:R-:W-:Y:S01]  /*b8a0*/  USHF.L.U32 UR7, UR7, UR6, URZ ;  /* 0x0000000607077299 */ /* 0x000fe2000800063f */
[----:B------:R-:W-:Y:S01]  /*b8b0*/  BSSY B0, `(.L_x_363) ;  /* 0x00000cd000007945 */ /* 0x000fe20003800000 */
[----:B------:R-:W-:Y:S01]  /*b8c0*/  UIADD3 UR4, UR5, -0x1, URZ ;  /* 0xffffffff05047890 */ /* 0x000fe2000fffe03f */
[----:B------:R-:W-:Y:S01]  /*b8d0*/  IMAD.MOV.U32 R3, RZ, RZ, 0x1 ;  /* 0x00000001ff037424 */ /* 0x000fe200078e00ff */
[----:B------:R-:W-:Y:S01]  /*b8e0*/  USHF.R.S32.HI UR11, URZ, 0x1f, UR10 ;  /* 0x0000001f3f0b7899 */ /* 0x000fe2000801140a */
[----:B------:R-:W-:Y:S01]  /*b8f0*/  IMAD.MOV.U32 R12, RZ, RZ, 0x1 ;  /* 0x00000001ff0c7424 */ /* 0x000fe200078e00ff */
[----:B------:R-:W-:Y:S01]  /*b900*/  ULDC UR8, c[0x0][0xc] ;  /* 0x0000030000087ab9 */ /* 0x000fe20000000800 */
[----:B------:R-:W-:Y:S01]  /*b910*/  USHF.L.U32 UR5, UR9, UR6, URZ ;  /* 0x0000000609057299 */ /* 0x000fe2000800063f */
[----:B------:R-:W-:Y:S01]  /*b920*/  IMAD.MOV.U32 R11, RZ, RZ, RZ ;  /* 0x000000ffff0b7224 */ /* 0x000fe200078e00ff */
[----:B------:R-:W-:Y:S01]  /*b930*/  ULEA.HI UR11, UR11, UR10, URZ, 0x6 ;  /* 0x0000000a0b0b7291 */ /* 0x000fe2000f8f303f */
[----:B------:R-:W-:Y:S01]  /*b940*/  ULDC UR9, c[0x0][0x10] ;  /* 0x0000040000097ab9 */ /* 0x000fe20000000800 */
[----:B------:R-:W-:-:S02]  /*b950*/  ULOP3.LUT UR6, URZ, UR7, URZ, 0x33, !UPT ;  /* 0x000000073f067292 */ /* 0x000fc4000f8e333f */
[----:B------:R-:W-:Y:S01]  /*b960*/  UIMAD.WIDE.U32 UR8, UR8, UR9, URZ ;  /* 0x00000009080872a5 */ /* 0x000fe2000f8e003f */
[----:B------:R-:W-:Y:S01]  /*b970*/  ULDC UR7, c[0x0][0x14] ;  /* 0x0000050000077ab9 */ /* 0x000fe20000000800 */
[----:B------:R-:W-:Y:S02]  /*b980*/  USHF.R.S32.HI UR19, URZ, 0x6, UR11 ;  /* 0x000000063f137899 */ /* 0x000fe4000801140b */
[----:B------:R-:W-:Y:S02]  /*b990*/  UIMAD.WIDE.U32 UR22, UR8, UR7, URZ ;  /* 0x00000007081672a5 */ /* 0x000fe4000f8e003f */
[----:B------:R-:W-:Y:S02]  /*b9a0*/  UIMAD UR13, UR9, UR7, URZ ;  /* 0x00000007090d72a4 */ /* 0x000fe4000f8e023f */
[----:B------:R-:W-:Y:S01]  /*b9b0*/  ULOP3.LUT UR26, UR38, 0x2, URZ, 0xfc, !UPT ;  /* 0x00000002261a7892 */ /* 0x000fe2000f8efc3f */
[----:B0-----:R-:W-:Y:S01]  /*b9c0*/  LOP3.LUT R10, R10, 0x1, RZ, 0xc0, !PT ;  /* 0x000000010a0a7812 */ /* 0x001fe200078ec0ff */
[----:B------:R-:W-:-:S02]  /*b9d0*/  UIADD3 UR13, UR23, UR13, URZ ;  /* 0x0000000d170d7290 */ /* 0x000fc4000fffe03f */
[----:B------:R-:W-:Y:S02]  /*b9e0*/  UIADD3 UR27, UR19, 0x1, URZ ;  /* 0x00000001131b7890 */ /* 0x000fe4000fffe03f */
[----:B------:R-:W-:Y:S01]  /*b9f0*/  IMAD R0, R10, R7, 0x20180 ;  /* 0x000201800a007424 */ /* 0x000fe200078e0207 */
[----:B------:R-:W-:-:S09]  /*ba00*/  ULDC.64 UR24, c[0x0][0x198] ;  /* 0x0000660000187ab9 */ /* 0x000fd20000000a00 */
.L_x_374:
[----:B------:R-:W-:-:S03]  /*ba10*/  UMOV UR7, 0xffffffff ;  /* 0xffffffff00077882 */ /* 0x000fc60000000000 */
[----:B------:R-:W-:Y:S05]  /*ba20*/  BRA.DIV UR7, `(.L_x_364) ;  /* 0x0000001207547947 */ /* 0x000fea000b800000 */
[----:B------:R-:W-:-:S13]  /*ba30*/  ELECT P6, URZ, PT ;  /* 0x00000000003f782f */ /* 0x000fda00038c0000 */
.L_x_389:
[----:B------:R-:W0:Y:S01]  /*ba40*/  LDC R6, c[0x0][0x28c] ;  /* 0x0000a300ff067b82 */ /* 0x000e220000000800 */
[----:B------:R-:W-:Y:S01]  /*ba50*/  BSSY B1, `(.L_x_365) ;  /* 0x000003a000017945 */ /* 0x000fe20003800000 */
[----:B0-----:R-:W-:-:S13]  /*ba60*/  ISETP.LT.OR P6, PT, R6, 0x1, !P6 ;  /* 0x000000010600780c */ /* 0x001fda00077c1670 */
[----:B------:R-:W-:Y:S05]  /*ba70*/  @P6 BRA `(.L_x_366) ;  /* 0x0000000000dc6947 */ /* 0x000fea0003800000 */
[----:B------:R-:W-:Y:S02]  /*ba80*/  IMAD R6, R5, 0x2, R10 ;  /* 0x0000000205067824 */ /* 0x000fe400078e020a */
[----:B------:R-:W-:Y:S02]  /*ba90*/  IMAD.SHL.U32 R13, R4, 0x100, RZ ;  /* 0x00000100040d7824 */ /* 0x000fe400078e00ff */
[----:B------:R-:W-:Y:S02]  /*baa0*/  IMAD.MOV.U32 R18, RZ, RZ, RZ ;  /* 0x000000ffff127224 */ /* 0x000fe400078e00ff */
[----:B------:R-:W-:Y:S02]  /*bab0*/  IMAD.U32 R19, RZ, RZ, UR27 ;  /* 0x0000001bff137e24 */ /* 0x000fe4000f8e00ff */
[----:B------:R-:W-:Y:S02]  /*bac0*/  IMAD.MOV.U32 R4, RZ, RZ, R12 ;  /* 0x000000ffff047224 */ /* 0x000fe400078e000c */
[----:B------:R-:W-:-:S02]  /*bad0*/  IMAD.MOV.U32 R5, RZ, RZ, R11 ;  /* 0x000000ffff057224 */ /* 0x000fc400078e000b */
[----:B------:R-:W-:-:S07]  /*bae0*/  IMAD R9, R6, 0x50, RZ ;  /* 0x0000005006097824 */ /* 0x000fce00078e02ff */
.L_x_369:
[----:B------:R-:W0:Y:S01]  /*baf0*/  S2R R7, SR_CgaCtaId ;  /* 0x0000000000077919 */ /* 0x000e220000008800 */
[----:B------:R-:W-:Y:S02]  /*bb00*/  MOV R6, 0x400 ;  /* 0x0000040000067802 */ /* 0x000fe40000000f00 */
[----:B------:R-:W-:Y:S02]  /*bb10*/  LOP3.LUT P1, RZ, R2, 0x7f, RZ, 0xc0, !PT ;  /* 0x0000007f02ff7812 */ /* 0x000fe4000782c0ff */
[----:B0-----:R-:W-:Y:S02]  /*bb20*/  LEA R14, R7, R6, 0x18 ;  /* 0x00000006070e7211 */ /* 0x001fe400078ec0ff */
[----:B------:R-:W-:-:S09]  /*bb30*/  SHF.L.U32 R6, R4, 0x1f, RZ ;  /* 0x0000001f04067819 */ /* 0x000fd200000006ff */
[----:B------:R-:W0:Y:S01]  /*bb40*/  @!P1 LDC R7, c[0x0][0x500] ;  /* 0x00014000ff079b82 */ /* 0x000e220000000800 */
[----:B------:R-:W-:-:S04]  /*bb50*/  IMAD R15, R5, 0x8, R14 ;  /* 0x00000008050f7824 */ /* 0x000fc800078e020e */
[----:B------:R-:W1:Y:S02]  /*bb60*/  SYNCS.PHASECHK.TRANS64.TRYWAIT P0, [R15+URZ+0x40], R6 ;  /* 0x000040060f0075a7 */ /* 0x000e64000800017f */
[----:B-1----:R-:W-:Y:S05]  /*bb70*/  @!P0 BRA `(.L_x_367) ;  /* 0x0000001000208947 */ /* 0x002fea0003800000 */
.L_x_390:
[----:B------:R-:W-:Y:S01]  /*bb80*/  UPRMT UR7, UR26, 0x9910, URZ ;  /* 0x000099101a077896 */ /* 0x000fe2000800003f */
[----:B0-----:R0:W-:Y:S03]  /*bb90*/  @!P1 SYNCS.ARRIVE.TRANS64 RZ, [R15+URZ], R7 ;  /* 0x000000070fff99a7 */ /* 0x0011e6000800003f */
[----:B------:R-:W-:-:S06]  /*bba0*/  UISETP.NE.AND UP0, UPT, UR7, 0x2, UPT ;  /* 0x000000020700788c */ /* 0x000fcc000bf05270 */
[----:B------:R-:W-:-:S13]  /*bbb0*/  PLOP3.LUT P0, PT, PT, PT, UP0, 0x80, 0x0 ;  /* 0x000000000000781c */ /* 0x000fda0003f0f008 */
[----:B0-----:R-:W-:Y:S05]  /*bbc0*/  @P0 BRA `(.L_x_368) ;  /* 0x0000000000040947 */ /* 0x001fea0003800000 */
[----:B------:R-:W-:Y:S01]  /*bbd0*/  BPT.TRAP 0x1 ;  /* 0x000000040000795c */ /* 0x000fe20000300000 */
.L_x_368:
[C---:B-1----:R-:W-:Y:S01]  /*bbe0*/  IMAD R6, R5.reuse, 0x4000, R14 ;  /* 0x0000400005067824 */ /* 0x042fe200078e020e */
[----:B------:R-:W-:Y:S01]  /*bbf0*/  R2UR UR20, R14 ;  /* 0x000000000e1472ca */ /* 0x000fe200000e0000 */
[----:B------:R-:W-:Y:S01]  /*bc00*/  IMAD R7, R5, 0x2800, R0 ;  /* 0x0000280005077824 */ /* 0x000fe200078e0200 */
[----:B------:R-:W-:Y:S01]  /*bc10*/  R2UR UR9, R15 ;  /* 0x000000000f0972ca */ /* 0x000fe200000e0000 */
[----:B------:R-:W-:Y:S01]  /*bc20*/  VIADD R19, R19, 0xffffffff ;  /* 0xffffffff13137836 */ /* 0x000fe20000000000 */
[----:B------:R-:W-:Y:S01]  /*bc30*/  R2UR UR7, R6 ;  /* 0x00000000060772ca */ /* 0x000fe200000e0000 */
[----:B------:R-:W-:Y:S01]  /*bc40*/  UIADD3 UR14, UP0, UR24, 0xf0, URZ ;  /* 0x000000f0180e7890 */ /* 0x000fe2000ff1e03f */
[----:B------:R-:W-:Y:S01]  /*bc50*/  R2UR UR8, R7 ;  /* 0x00000000070872ca */ /* 0x000fe200000e0000 */
[----:B------:R-:W-:Y:S01]  /*bc60*/  UIADD3 UR28, UP1, UR24, 0x1f0, URZ ;  /* 0x000001f0181c7890 */ /* 0x000fe2000ff3e03f */
[----:B------:R-:W-:Y:S01]  /*bc70*/  R2UR UR11, R13 ;  /* 0x000000000d0b72ca */ /* 0x000fe200000e0000 */
[----:B------:R-:W-:Y:S01]  /*bc80*/  UIADD3.X UR15, URZ, UR25, URZ, UP0, !UPT ;  /* 0x000000193f0f7290 */ /* 0x000fe200087fe43f */
[----:B------:R-:W-:Y:S01]  /*bc90*/  R2UR UR10, R18 ;  /* 0x00000000120a72ca */ /* 0x000fe200000e0000 */
[----:B------:R-:W-:Y:S01]  /*bca0*/  VIADD R5, R5, 0x1 ;  /* 0x0000000105057836 */ /* 0x000fe20000000000 */
[----:B------:R-:W-:Y:S01]  /*bcb0*/  R2UR UR12, R8 ;  /* 0x00000000080c72ca */ /* 0x000fe200000e0000 */
[----:B------:R-:W-:Y:S01]  /*bcc0*/  UIADD3.X UR29, URZ, UR25, URZ, UP1, !UPT ;  /* 0x000000193f1d7290 */ /* 0x000fe20008ffe43f */
[----:B------:R-:W-:Y:S01]  /*bcd0*/  R2UR UR21, R9 ;  /* 0x00000000091572ca */ /* 0x000fe200000e0000 */
[----:B------:R-:W-:Y:S01]  /*bce0*/  UMOV UR16, 0x0 ;  /* 0x0000000000107882 */ /* 0x000fe20000000000 */
[----:B------:R-:W-:Y:S01]  /*bcf0*/  ISETP.GT.AND P1, PT, R19, 0x1, PT ;  /* 0x000000011300780c */ /* 0x000fe20003f24270 */
[----:B------:R-:W-:Y:S01]  /*bd00*/  UIADD3 UR18, UR7, 0x180, URZ ;  /* 0x0000018007127890 */ /* 0x000fe2000fffe03f */
[C---:B------:R-:W-:Y:S01]  /*bd10*/  ISETP.NE.AND P0, PT, R5.reuse, 0x8, PT ;  /* 0x000000080500780c */ /* 0x040fe20003f05270 */
[----:B------:R-:W-:Y:S01]  /*bd20*/  UIADD3 UR7, UR20, UR8, URZ ;  /* 0x0000000814077290 */ /* 0x000fe2000fffe03f */
[----:B------:R-:W-:Y:S01]  /*bd30*/  VIADD R18, R18, 0x40 ;  /* 0x0000004012127836 */ /* 0x000fe20000000000 */
[----:B------:R-:W-:Y:S01]  /*bd40*/  UMOV UR17, 0x10000000 ;  /* 0x1000000000117882 */ /* 0x000fe20000000000 */
[----:B------:R-:W-:Y:S01]  /*bd50*/  UMOV UR30, 0x30000 ;  /* 0x00030000001e7882 */ /* 0x000fe20000000000 */
[----:B------:R-:W-:Y:S01]  /*bd60*/  SEL R7, RZ, 0x1, P0 ;  /* 0x00000001ff077807 */ /* 0x000fe20000000000 */
[----:B------:R-:W-:Y:S01]  /*bd70*/  UMOV UR8, UR18 ;  /* 0x0000001200087c82 */ /* 0x000fe20008000000 */
[----:B------:R-:W-:Y:S01]  /*bd80*/  SEL R5, R5, RZ, P0 ;  /* 0x000000ff05057207 */ /* 0x000fe20000000000 */
[----:B------:R0:W-:Y:S01]  /*bd90*/  UTMALDG.3D [UR8], [UR14], desc[UR16] ;  /* 0x000010080e0075b4 */ /* 0x0001e20008011000 */
[----:B------:R-:W-:Y:S01]  /*bda0*/  LOP3.LUT R4, R4, R7, RZ, 0x3c, !PT ;  /* 0x0000000704047212 */ /* 0x000fe200078e3cff */
[----:B0-----:R-:W-:Y:S01]  /*bdb0*/  UMOV UR11, UR21 ;  /* 0x00000015000b7c82 */ /* 0x001fe20008000000 */
[----:B------:R-:W-:-:S02]  /*bdc0*/  UMOV UR8, UR7 ;  /* 0x0000000700087c82 */ /* 0x000fc40008000000 */
[----:B------:R0:W-:Y:S02]  /*bdd0*/  UTMALDG.3D.MULTICAST [UR8], [UR28], UR30, desc[UR16] ;  /* 0x000010081c0073b4 */ /* 0x0001e4000801181e */
[----:B0-----:R-:W-:Y:S05]  /*bde0*/  @P1 BRA `(.L_x_369) ;  /* 0xfffffffc00401947 */ /* 0x001fea000383ffff */
.L_x_366:
[----:B------:R-:W-:Y:S05]  /*bdf0*/  BSYNC B1 ;  /* 0x0000000000017941 */ /* 0x000fea0003800000 */
.L_x_365:
[----:B------:R-:W-:Y:S01]  /*be00*/  LOP3.LUT P2, RZ, R3, 0xff, RZ, 0xc0, !PT ;  /* 0x000000ff03ff7812 */ /* 0x000fe2000784c0ff */
[----:B------:R-:W-:Y:S01]  /*be10*/  VIADD R11, R11, UR19 ;  /* 0x000000130b0b7c36 */ /* 0x000fe20008000000 */
[----:B------:R-:W-:Y:S01]  /*be20*/  ULDC.64 UR8, c[0x0][0x650] ;  /* 0x0001940000087ab9 */ /* 0x000fe20000000a00 */
[----:B------:R-:W-:Y:S01]  /*be30*/  IMAD.U32 R6, RZ, RZ, UR19 ;  /* 0x00000013ff067e24 */ /* 0x000fe2000f8e00ff */
[----:B------:R-:W-:Y:S01]  /*be40*/  BSSY B1, `(.L_x_370) ;  /* 0x0000071000017945 */ /* 0x000fe20003800000 */
[----:B------:R-:W-:Y:S01]  /*be50*/  IMAD.MOV.U32 R8, RZ, RZ, -0x1 ;  /* 0xffffffffff087424 */ /* 0x000fe200078e00ff */
[----:B------:R-:W-:Y:S02]  /*be60*/  SHF.R.U32.HI R3, RZ, 0x3, R11 ;  /* 0x00000003ff037819 */ /* 0x000fe4000001160b */
[----:B------:R-:W-:Y:S02]  /*be70*/  ISETP.GT.U32.AND P0, PT, R11, 0x7, PT ;  /* 0x000000070b00780c */ /* 0x000fe40003f04070 */
[----:B------:R-:W-:-:S02]  /*be80*/  LOP3.LUT R3, R3, 0x1, RZ, 0xc0, !PT ;  /* 0x0000000103037812 */ /* 0x000fc400078ec0ff */
[----:B------:R-:W-:Y:S01]  /*be90*/  ISETP.LT.U32.AND P0, PT, R6, 0x8, P0 ;  /* 0x000000080600780c */ /* 0x000fe20000701070 */
[----:B------:R-:W0:Y:S01]  /*bea0*/  @P2 S2R R5, SR_CgaCtaId ;  /* 0x0000000000052919 */ /* 0x000e220000008800 */
[----:B------:R-:W-:Y:S02]  /*beb0*/  @P2 MOV R4, 0x400 ;  /* 0x0000040000042802 */ /* 0x000fe40000000f00 */
[----:B------:R-:W-:Y:S01]  /*bec0*/  ISETP.NE.U32.AND P1, PT, R3, 0x1, PT ;  /* 0x000000010300780c */ /* 0x000fe20003f25070 */
[----:B------:R-:W-:Y:S01]  /*bed0*/  IMAD.U32 R3, RZ, RZ, UR19 ;  /* 0x00000013ff037e24 */ /* 0x000fe2000f8e00ff */
[----:B------:R-:W-:Y:S02]  /*bee0*/  PRMT R6, RZ, 0x7610, R6 ;  /* 0x00007610ff067816 */ /* 0x000fe40000000006 */
[----:B------:R-:W-:Y:S02]  /*bef0*/  LOP3.LUT R11, R11, 0x7, RZ, 0xc0, !PT ;  /* 0x000000070b0b7812 */ /* 0x000fe400078ec0ff */
[----:B------:R-:W-:-:S02]  /*bf00*/  ISETP.GT.U32.AND P1, PT, R3, 0x7, !P1 ;  /* 0x000000070300780c */ /* 0x000fc40004f24070 */
[----:B------:R-:W-:Y:S02]  /*bf10*/  SEL R3, RZ, 0x1, !P0 ;  /* 0x00000001ff037807 */ /* 0x000fe40004000000 */
[----:B0-----:R-:W-:Y:S01]  /*bf20*/  @P2 LEA R4, R5, R4, 0x18 ;  /* 0x0000000405042211 */ /* 0x001fe200078ec0ff */
[----:B------:R-:W-:-:S03]  /*bf30*/  IMAD.MOV.U32 R5, RZ, RZ, -0x1 ;  /* 0xffffffffff057424 */ /* 0x000fc600078e00ff */
[----:B------:R0:W-:Y:S01]  /*bf40*/  @P2 SYNCS.ARRIVE.TRANS64.A1T0 RZ, [R4+URZ+0x98], RZ ;  /* 0x000098ff04ff29a7 */ /* 0x0001e2000810003f */
[----:B------:R-:W-:-:S04]  /*bf50*/  IADD3 R16, P2, R16, UR22, RZ ;  /* 0x0000001610107c10 */ /* 0x000fc8000ff5e0ff */
[----:B------:R-:W-:Y:S02]  /*bf60*/  IADD3.X R17, R17, UR13, RZ, P2, !PT ;  /* 0x0000000d11117c10 */ /* 0x000fe400097fe4ff */
[----:B------:R-:W-:Y:S02]  /*bf70*/  ISETP.GE.U32.AND P2, PT, R16, UR8, PT ;  /* 0x0000000810007c0c */ /* 0x000fe4000bf46070 */
[----:B0-----:R-:W-:Y:S02]  /*bf80*/  SEL R4, RZ, 0x1, !P1 ;  /* 0x00000001ff047807 */ /* 0x001fe40004800000 */
[----:B------:R-:W-:Y:S02]  /*bf90*/  ISETP.GE.U32.AND.EX P0, PT, R17, UR9, PT, P2 ;  /* 0x0000000911007c0c */ /* 0x000fe4000bf06120 */
[--C-:B------:R-:W-:Y:S01]  /*bfa0*/  LOP3.LUT R12, R4, R12, R3.reuse, 0x96, !PT ;  /* 0x0000000c040c7212 */ /* 0x100fe200078e9603 */
[----:B------:R-:W-:Y:S01]  /*bfb0*/  IMAD.MOV.U32 R4, RZ, RZ, -0x1 ;  /* 0xffffffffff047424 */ /* 0x000fe200078e00ff */
[----:B------:R-:W-:-:S09]  /*bfc0*/  PRMT R3, RZ, 0x7610, R3 ;  /* 0x00007610ff037816 */ /* 0x000fd20000000003 */
[----:B------:R-:W-:Y:S05]  /*bfd0*/  @P0 BRA `(.L_x_371) ;  /* 0x00000004005c0947 */ /* 0x000fea0003800000 */
[----:B------:R-:W-:Y:S01]  /*bfe0*/  ULDC.64 UR8, c[0x0][0x628] ;  /* 0x00018a0000087ab9 */ /* 0x000fe20000000a00 */
[----:B------:R-:W0:Y:S01]  /*bff0*/  S2R R14, SR_CTAID.X ;  /* 0x00000000000e7919 */ /* 0x000e220000002500 */
[----:B------:R-:W-:Y:S01]  /*c000*/  ISETP.NE.U32.AND P0, PT, RZ, UR8, PT ;  /* 0x00000008ff007c0c */ /* 0x000fe2000bf05070 */
[----:B------:R-:W-:Y:S01]  /*c010*/  ULDC UR10, c[0x0][0x630] ;  /* 0x00018c00000a7ab9 */ /* 0x000fe20000000800 */
[----:B------:R-:W-:Y:S01]  /*c020*/  IMAD.MOV.U32 R4, RZ, RZ, R16 ;  /* 0x000000ffff047224 */ /* 0x000fe200078e0010 */
[----:B------:R-:W1:Y:S01]  /*c030*/  S2R R13, SR_CTAID.Y ;  /* 0x00000000000d7919 */ /* 0x000e620000002600 */
[----:B------:R-:W-:Y:S01]  /*c040*/  ISETP.NE.AND.EX P0, PT, RZ, UR9, PT, P0 ;  /* 0x00000009ff007c0c */ /* 0x000fe2000bf05300 */
[----:B------:R-:W-:-:S12]  /*c050*/  IMAD.MOV.U32 R5, RZ, RZ, R17 ;  /* 0x000000ffff057224 */ /* 0x000fd800078e0011 */
[----:B------:R-:W-:Y:S05]  /*c060*/  @!P0 BRA `(.L_x_372) ;  /* 0x0000000000288947 */ /* 0x000fea0003800000 */
[----:B------:R-:W-:Y:S02]  /*c070*/  ULDC UR7, c[0x0][0x634] ;  /* 0x00018d0000077ab9 */ /* 0x000fe40000000800 */
[----:B------:R-:W-:-:S05]  /*c080*/  IADD3 R9, P0, R16, UR7, RZ ;  /* 0x0000000710097c10 */ /* 0x000fca000ff1e0ff */
[----:B------:R-:W-:-:S04]  /*c090*/  IMAD.X R15, RZ, RZ, R17, P0 ;  /* 0x000000ffff0f7224 */ /* 0x000fc800000e0611 */
[----:B------:R-:W-:-:S04]  /*c0a0*/  IMAD.WIDE.U32 R6, R15, UR8, RZ ;  /* 0x000000080f067c25 */ /* 0x000fc8000f8e00ff */
[----:B------:R-:W-:-:S04]  /*c0b0*/  IMAD.WIDE.U32 R6, P0, R9, UR9, R6 ;  /* 0x0000000909067c25 */ /* 0x000fc8000f800006 */
[----:B------:R-:W-:-:S04]  /*c0c0*/  IMAD.WIDE.U32 R8, R9, UR8, RZ ;  /* 0x0000000809087c25 */ /* 0x000fc8000f8e00ff */
[----:B------:R-:W-:Y:S01]  /*c0d0*/  IMAD.X R5, RZ, RZ, RZ, P0 ;  /* 0x000000ffff057224 */ /* 0x000fe200000e06ff */
[----:B------:R-:W-:Y:S01]  /*c0e0*/  IADD3 RZ, P0, R9, R6, RZ ;  /* 0x0000000609ff7210 */ /* 0x000fe20007f1e0ff */
[----:B------:R-:W-:-:S04]  /*c0f0*/  IMAD.MOV.U32 R4, RZ, RZ, R7 ;  /* 0x000000ffff047224 */ /* 0x000fc800078e0007 */
[----:B------:R-:W-:-:S08]  /*c100*/  IMAD.WIDE.U32.X R4, R15, UR9, R4, P0 ;  /* 0x000000090f047c25 */ /* 0x000fd000080e0404 */
.L_x_372:
[--C-:B------:R-:W-:Y:S01]  /*c110*/  SHF.R.U64 R8, R4, UR10, R5.reuse ;  /* 0x0000000a04087c19 */ /* 0x100fe20008001205 */
[----:B------:R-:W-:Y:S01]  /*c120*/  ULDC.64 UR8, c[0x0][0x620] ;  /* 0x0001880000087ab9 */ /* 0x000fe20000000a00 */
[----:B------:R-:W-:Y:S01]  /*c130*/  SHF.R.U32.HI R4, RZ, UR10, R5 ;  /* 0x0000000aff047c19 */ /* 0x000fe20008011605 */
[----:B------:R-:W-:Y:S01]  /*c140*/  ULDC UR7, c[0x0][0x150] ;  /* 0x0000540000077ab9 */ /* 0x000fe20000000800 */
[----:B------:R-:W-:Y:S01]  /*c150*/  IADD3 R7, P0, RZ, -R8, RZ ;  /* 0x80000008ff077210 */ /* 0x000fe20007f1e0ff */
[----:B------:R-:W2:Y:S01]  /*c160*/  LDC R23, c[0x0][0x144] ;  /* 0x00005100ff177b82 */ /* 0x000ea20000000800 */
[----:B------:R-:W-:Y:S01]  /*c170*/  ULDC.64 UR10, c[0x0][0x640] ;  /* 0x00019000000a7ab9 */ /* 0x000fe20000000a00 */
[----:B------:R-:W-:Y:S02]  /*c180*/  UISETP.NE.AND UP0, UPT, UR39, URZ, UPT ;  /* 0x0000003f2700728c */ /* 0x000fe4000bf05270 */
[----:B------:R-:W-:Y:S01]  /*c190*/  IMAD.X R4, RZ, RZ, ~R4, P0 ;  /* 0x000000ffff047224 */ /* 0x000fe200000e0e04 */
[----:B------:R-:W-:-:S03]  /*c1a0*/  ISETP.NE.U32.AND P0, PT, RZ, UR10, PT ;  /* 0x0000000aff007c0c */ /* 0x000fc6000bf05070 */
[----:B------:R-:W-:Y:S01]  /*c1b0*/  IMAD R6, R4, UR8, RZ ;  /* 0x0000000804067c24 */ /* 0x000fe2000f8e02ff */
[----:B------:R-:W3:Y:S01]  /*c1c0*/  LDC R18, c[0x0][0x148] ;  /* 0x00005200ff127b82 */ /* 0x000ee20000000800 */
[C---:B------:R-:W-:Y:S01]  /*c1d0*/  IMAD.WIDE.U32 R4, R7.reuse, UR8, R16 ;  /* 0x0000000807047c25 */ /* 0x040fe2000f8e0010 */
[----:B------:R-:W-:Y:S01]  /*c1e0*/  ULDC UR8, c[0x0][0x154] ;  /* 0x0000550000087ab9 */ /* 0x000fe20000000800 */
[----:B------:R-:W-:Y:S02]  /*c1f0*/  ISETP.NE.AND.EX P0, PT, RZ, UR11, PT, P0 ;  /* 0x0000000bff007c0c */ /* 0x000fe4000bf05300 */
[----:B------:R-:W-:Y:S01]  /*c200*/  IMAD R7, R7, UR9, R6 ;  /* 0x0000000907077c24 */ /* 0x000fe2000f8e0206 */
[----:B0-----:R-:W-:Y:S01]  /*c210*/  I2FP.F32.U32 R6, R14 ;  /* 0x0000000e00067245 */ /* 0x001fe20000201000 */
[----:B------:R-:W-:Y:S01]  /*c220*/  ULDC UR9, c[0x0][0x608] ;  /* 0x0001820000097ab9 */ /* 0x000fe20000000800 */
[----:B------:R-:W-:Y:S01]  /*c230*/  PLOP3.LUT P2, PT, PT, PT, UP0, 0x80, 0x0 ;  /* 0x000000000000781c */ /* 0x000fe20003f4f008 */
[----:B------:R-:W-:-:S02]  /*c240*/  IMAD.IADD R5, R5, 0x1, R7 ;  /* 0x0000000105057824 */ /* 0x000fc400078e0207 */
[----:B------:R-:W-:Y:S01]  /*c250*/  FMUL R6, R6, UR7 ;  /* 0x0000000706067c20 */ /* 0x000fe20008400000 */
[----:B------:R-:W-:Y:S02]  /*c260*/  ULDC UR7, c[0x0][0x618] ;  /* 0x0001860000077ab9 */ /* 0x000fe40000000800 */
[--C-:B------:R-:W-:Y:S02]  /*c270*/  SHF.R.U64 R9, R4, UR7, R5.reuse ;  /* 0x0000000704097c19 */ /* 0x100fe40008001205 */
[----:B-1----:R-:W-:Y:S01]  /*c280*/  I2FP.F32.U32 R4, R13 ;  /* 0x0000000d00047245 */ /* 0x002fe20000201000 */
[----:B------:R-:W0:Y:S04]  /*c290*/  F2I.U32.TRUNC.NTZ R6, R6 ;  /* 0x0000000600067305 */ /* 0x000e28000020f000 */
[----:B------:R-:W-:Y:S01]  /*c2a0*/  FMUL R7, R4, UR8 ;  /* 0x0000000804077c20 */ /* 0x000fe20008400000 */
[----:B------:R-:W-:Y:S01]  /*c2b0*/  SHF.R.U32.HI R4, RZ, UR7, R5 ;  /* 0x00000007ff047c19 */ /* 0x000fe20008011605 */
[----:B------:R-:W-:-:S02]  /*c2c0*/  ULDC UR7, c[0x0][0x658] ;  /* 0x0001960000077ab9 */ /* 0x000fc40000000800 */
[----:B------:R1:W4:Y:S01]  /*c2d0*/  F2I.U32.TRUNC.NTZ R20, R7 ;  /* 0x0000000700147305 */ /* 0x000322000020f000 */
[--C-:B------:R-:W-:Y:S02]  /*c2e0*/  SHF.R.U64 R19, R9, UR9, R4.reuse ;  /* 0x0000000909137c19 */ /* 0x100fe40008001204 */
[----:B------:R-:W-:-:S04]  /*c2f0*/  SHF.R.U32.HI R4, RZ, UR9, R4 ;  /* 0x00000009ff047c19 */ /* 0x000fc80008011604 */
[----:B------:R-:W-:Y:S01]  /*c300*/  SHF.R.U64 R15, R19, UR7, R4 ;  /* 0x00000007130f7c19 */ /* 0x000fe20008001204 */
[----:B0-----:R-:W-:Y:S01]  /*c310*/  IMAD.MOV R6, RZ, RZ, -R6 ;  /* 0x000000ffff067224 */ /* 0x001fe200078e0a06 */
[----:B------:R-:W-:-:S03]  /*c320*/  SHF.R.U32.HI R21, RZ, UR7, R4 ;  /* 0x00000007ff157c19 */ /* 0x000fc60008011604 */
[----:B--2---:R-:W-:Y:S02]  /*c330*/  IMAD R14, R23, R6, R14 ;  /* 0x00000006170e7224 */ /* 0x004fe400078e020e */
[----:B------:R-:W-:Y:S02]  /*c340*/  IMAD.MOV.U32 R4, RZ, RZ, R15 ;  /* 0x000000ffff047224 */ /* 0x000fe400078e000f */
[----:B------:R-:W-:Y:S01]  /*c350*/  IMAD.MOV.U32 R5, RZ, RZ, R21 ;  /* 0x000000ffff057224 */ /* 0x000fe200078e0015 */
[----:B-1--4-:R-:W-:Y:S06]  /*c360*/  @!P0 BRA `(.L_x_373) ;  /* 0x0000000000288947 */ /* 0x012fec0003800000 */
[----:B------:R-:W-:Y:S02]  /*c370*/  ULDC UR7, c[0x0][0x64c] ;  /* 0x0001930000077ab9 */ /* 0x000fe40000000800 */
[----:B------:R-:W-:-:S05]  /*c380*/  IADD3 R5, P0, R15, UR7, RZ ;  /* 0x000000070f057c10 */ /* 0x000fca000ff1e0ff */
[----:B------:R-:W-:-:S04]  /*c390*/  IMAD.X R21, RZ, RZ, R21, P0 ;  /* 0x000000ffff157224 */ /* 0x000fc800000e0615 */
[----:B------:R-:W-:-:S04]  /*c3a0*/  IMAD.WIDE.U32 R6, R21, UR10, RZ ;  /* 0x0000000a15067c25 */ /* 0x000fc8000f8e00ff */
[----:B------:R-:W-:-:S04]  /*c3b0*/  IMAD.WIDE.U32 R6, P0, R5, UR11, R6 ;  /* 0x0000000b05067c25 */ /* 0x000fc8000f800006 */
[----:B------:R-:W-:-:S04]  /*c3c0*/  IMAD.WIDE.U32 R4, R5, UR10, RZ ;  /* 0x0000000a05047c25 */ /* 0x000fc8000f8e00ff */
[----:B------:R-:W-:Y:S01]  /*c3d0*/  IMAD.MOV.U32 R4, RZ, RZ, R7 ;  /* 0x000000ffff047224 */ /* 0x000fe200078e0007 */
[----:B------:R-:W-:Y:S01]  /*c3e0*/  IADD3 RZ, P1, R5, R6, RZ ;  /* 0x0000000605ff7210 */ /* 0x000fe20007f3e0ff */
[----:B------:R-:W-:-:S04]  /*c3f0*/  IMAD.X R5, RZ, RZ, RZ, P0 ;  /* 0x000000ffff057224 */ /* 0x000fc800000e06ff */
[----:B------:R-:W-:-:S08]  /*c400*/  IMAD.WIDE.U32.X R4, R21, UR11, R4, P1 ;  /* 0x0000000b15047c25 */ /* 0x000fd000088e0404 */
.L_x_373:
[----:B------:R-:W-:Y:S01]  /*c410*/  ULDC UR7, c[0x0][0x648] ;  /* 0x0001920000077ab9 */ /* 0x000fe20000000800 */
[----:B------:R-:W-:Y:S01]  /*c420*/  LOP3.LUT R19, R19, UR6, RZ, 0xc0, !PT ;  /* 0x0000000613137c12 */ /* 0x000fe2000f8ec0ff */
[----:B------:R-:W-:Y:S01]  /*c430*/  IMAD.MOV R20, RZ, RZ, -R20 ;  /* 0x000000ffff147224 */ /* 0x000fe200078e0a14 */
[----:B------:R-:W-:Y:S01]  /*c440*/  SHF.R.U64 R4, R4, UR7, R5 ;  /* 0x0000000704047c19 */ /* 0x000fe20008001205 */
[----:B------:R-:W-:Y:S01]  /*c450*/  ULDC UR7, c[0x0][0x638] ;  /* 0x00018e0000077ab9 */ /* 0x000fe20000000800 */
[----:B------:R-:W-:Y:S01]  /*c460*/  UISETP.NE.AND UP0, UPT, UR39, URZ, UPT ;  /* 0x0000003f2700728c */ /* 0x000fe2000bf05270 */
[----:B---3--:R-:W-:Y:S01]  /*c470*/  @P2 IMAD R14, R18, R20, R13 ;  /* 0x00000014120e2224 */ /* 0x008fe200078e020d */
[----:B------:R-:W-:Y:S01]  /*c480*/  ULDC UR8, c[0x0][0x610] ;  /* 0x0001840000087ab9 */ /* 0x000fe20000000800 */
[----:B------:R-:W-:Y:S02]  /*c490*/  IMAD.MOV R6, RZ, RZ, -R4 ;  /* 0x000000ffff067224 */ /* 0x000fe400078e0a04 */
[----:B------:R-:W-:Y:S01]  /*c4a0*/  IMAD R19, R4, UR5, R19 ;  /* 0x0000000504137c24 */ /* 0x000fe2000f8e0213 */
[----:B------:R-:W-:Y:S01]  /*c4b0*/  LOP3.LUT R4, R9, UR4, RZ, 0xc0, !PT ;  /* 0x0000000409047c12 */ /* 0x000fe2000f8ec0ff */
[----:B------:R-:W-:Y:S01]  /*c4c0*/  IMAD R15, R6, UR7, R15 ;  /* 0x00000007060f7c24 */ /* 0x000fe2000f8e020f */
[----:B------:R-:W-:Y:S01]  /*c4d0*/  ULDC UR7, c[0x0][0x600] ;  /* 0x0001800000077ab9 */ /* 0x000fe20000000800 */
[----:B------:R-:W-:Y:S01]  /*c4e0*/  IMAD R14, R19, UR8, R14 ;  /* 0x00000008130e7c24 */ /* 0x000fe2000f8e020e */
[----:B------:R-:W-:Y:S01]  /*c4f0*/  PLOP3.LUT P0, PT, PT, PT, UP0, 0x40, 0x0 ;  /* 0x000000000000781c */ /* 0x000fe20003f0e808 */
[----:B------:R-:W-:Y:S01]  /*c500*/  IMAD R15, R15, UR7, R4 ;  /* 0x000000070f0f7c24 */ /* 0x000fe2000f8e0204 */
[----:B------:R-:W-:Y:S01]  /*c510*/  PLOP3.LUT P1, PT, PT, PT, UP0, 0x40, 0x0 ;  /* 0x000000000000781c */ /* 0x000fe20003f2e808 */
[----:B------:R-:W-:-:S03]  /*c520*/  IMAD.MOV.U32 R6, RZ, RZ, 0x1 ;  /* 0x00000001ff067424 */ /* 0x000fc600078e00ff */
[----:B------:R-:W-:Y:S02]  /*c530*/  SEL R5, R15, R14, P0 ;  /* 0x0000000e0f057207 */ /* 0x000fe40000000000 */
[----:B------:R-:W-:-:S07]  /*c540*/  SEL R4, R14, R15, P1 ;  /* 0x0000000f0e047207 */ /* 0x000fce0000800000 */
.L_x_371:
[----:B------:R-:W-:Y:S05]  /*c550*/  BSYNC B1 ;  /* 0x0000000000017941 */ /* 0x000fea0003800000 */
.L_x_370:
[----:B------:R-:W-:-:S13]  /*c560*/  LOP3.LUT P0, RZ, R6, 0xff, RZ, 0xc0, !PT ;  /* 0x000000ff06ff7812 */ /* 0x000fda000780c0ff */
[----:B------:R-:W-:Y:S05]  /*c570*/  @P0 BRA `(.L_x_374) ;  /* 0xfffffff400240947 */ /* 0x000fea000383ffff */
[----:B------:R-:W-:Y:S05]  /*c580*/  BSYNC B0 ;  /* 0x0000000000007941 */ /* 0x000fea0003800000 */
.L_x_363:
[----:B------:R-:W-:-:S03]  /*c590*/  UMOV UR7, 0xffffffff ;  /* 0xffffffff00077882 */ /* 0x000fc60000000000 */
[----:B------:R-:W-:Y:S05]  /*c5a0*/  BRA.DIV UR7, `(.L_x_375) ;  /* 0x0000000607a87947 */ /* 0x000fea000b800000 */
[----:B------:R-:W-:-:S13]  /*c5b0*/  ELECT P6, URZ, PT ;  /* 0x00000000003f782f */ /* 0x000fda00038c0000 */
.L_x_393:
[----:B------:R-:W-:Y:S04]  /*c5c0*/  BSSY B0, `(.L_x_376) ;  /* 0x0000050000007945 */ /* 0x000fe80003800000 */
[----:B------:R-:W-:Y:S05]  /*c5d0*/  @!P6 BRA `(.L_x_377) ;  /* 0x000000040038e947 */ /* 0x000fea0003800000 */
[----:B------:R-:W-:-:S04]  /*c5e0*/  ULOP3.LUT UR7, UR38, 0x2, URZ, 0xfc, !UPT ;  /* 0x0000000226077892 */ /* 0x000fc8000f8efc3f */
[----:B------:R-:W-:-:S06]  /*c5f0*/  UISETP.NE.AND UP0, UPT, UR7, 0x3, UPT ;  /* 0x000000030700788c */ /* 0x000fcc000bf05270 */
[----:B------:R-:W-:-:S13]  /*c600*/  PLOP3.LUT P0, PT, PT, PT, UP0, 0x80, 0x0 ;  /* 0x000000000000781c */ /* 0x000fda0003f0f008 */
[----:B------:R-:W-:Y:S05]  /*c610*/  @!P0 BRA `(.L_x_378) ;  /* 0x0000000000048947 */ /* 0x000fea0003800000 */
[----:B------:R-:W-:Y:S01]  /*c620*/  BPT.TRAP 0x1 ;  /* 0x000000040000795c */ /* 0x000fe20000300000 */
.L_x_378:
[----:B------:R-:W0:Y:S01]  /*c630*/  S2R R3, SR_CgaCtaId ;  /* 0x0000000000037919 */ /* 0x000e220000008800 */
[----:B------:R-:W-:Y:S02]  /*c640*/  MOV R0, 0x400 ;  /* 0x0000040000007802 */ /* 0x000fe40000000f00 */
[----:B------:R-:W-:Y:S02]  /*c650*/  SHF.L.U32 R2, R12, 0x1f, RZ ;  /* 0x0000001f0c027819 */ /* 0x000fe400000006ff */
[----:B0-----:R-:W-:-:S05]  /*c660*/  LEA R0, R3, R0, 0x18 ;  /* 0x0000000003007211 */ /* 0x001fca00078ec0ff */
[----:B------:R-:W-:-:S04]  /*c670*/  VIADD R0, R0, 0x40 ;  /* 0x0000004000007836 */ /* 0x000fc80000000000 */
[C---:B------:R-:W-:Y:S02]  /*c680*/  IMAD R5, R11.reuse, 0x8, R0 ;  /* 0x000000080b057824 */ /* 0x040fe400078e0200 */
[----:B------:R-:W-:Y:S02]  /*c690*/  VIADD R11, R11, 0x1 ;  /* 0x000000010b0b7836 */ /* 0x000fe40000000000 */
[----:B------:R-:W0:Y:S03]  /*c6a0*/  SYNCS.PHASECHK.TRANS64.TRYWAIT P0, [R5+URZ], R2 ;  /* 0x00000002050075a7 */ /* 0x000e26000800017f */
[----:B------:R-:W-:-:S04]  /*c6b0*/  ISETP.NE.AND P1, PT, R11, 0x8, PT ;  /* 0x000000080b00780c */ /* 0x000fc80003f25270 */
[----:B------:R-:W-:Y:S02]  /*c6c0*/  SEL R3, RZ, 0x1, P1 ;  /* 0x00000001ff037807 */ /* 0x000fe40000800000 */
[----:B------:R-:W-:Y:S02]  /*c6d0*/  SEL R11, R11, RZ, P1 ;  /* 0x000000ff0b0b7207 */ /* 0x000fe40000800000 */
[----:B------:R-:W-:-:S03]  /*c6e0*/  LOP3.LUT R12, R12, R3, RZ, 0x3c, !PT ;  /* 0x000000030c0c7212 */ /* 0x000fc600078e3cff */
[----:B------:R-:W-:Y:S01]  /*c6f0*/  IMAD R7, R11, 0x8, R0 ;  /* 0x000000080b077824 */ /* 0x000fe200078e0200 */
[----:B------:R-:W-:Y:S01]  /*c700*/  SHF.L.U32 R4, R12, 0x1f, RZ ;  /* 0x0000001f0c047819 */ /* 0x000fe200000006ff */
[----:B0-----:R-:W-:Y:S06]  /*c710*/  @!P0 BRA `(.L_x_379) ;  /* 0x00000004006c8947 */ /* 0x001fec0003800000 */
.L_x_394:
[----:B------:R-:W1:Y:S01]  /*c720*/  SYNCS.PHASECHK.TRANS64.TRYWAIT P0, [R7+URZ], R4 ;  /* 0x00000004070075a7 */ /* 0x000e62000800017f */
[----:B0-----:R-:W-:-:S05]  /*c730*/  VIADD R2, R11, 0x1 ;  /* 0x000000010b027836 */ /* 0x001fca0000000000 */
[----:B------:R-:W-:-:S04]  /*c740*/  ISETP.NE.AND P1, PT, R2, 0x8, PT ;  /* 0x000000080200780c */ /* 0x000fc80003f25270 */
[----:B------:R-:W-:Y:S02]  /*c750*/  SEL R3, RZ, 0x1, P1 ;  /* 0x00000001ff037807 */ /* 0x000fe40000800000 */
[----:B------:R-:W-:Y:S02]  /*c760*/  SEL R9, R2, RZ, P1 ;  /* 0x000000ff02097207 */ /* 0x000fe40000800000 */
[----:B------:R-:W-:-:S03]  /*c770*/  LOP3.LUT R12, R12, R3, RZ, 0x3c, !PT ;  /* 0x000000030c0c7212 */ /* 0x000fc600078e3cff */
[----:B------:R-:W-:Y:S01]  /*c780*/  IMAD R6, R9, 0x8, R0 ;  /* 0x0000000809067824 */ /* 0x000fe200078e0200 */
[----:B------:R-:W-:Y:S01]  /*c790*/  SHF.L.U32 R5, R12, 0x1f, RZ ;  /* 0x0000001f0c057819 */ /* 0x000fe200000006ff */
[----:B-1----:R-:W-:Y:S06]  /*c7a0*/  @!P0 BRA `(.L_x_380) ;  /* 0x00000004005c8947 */ /* 0x002fec0003800000 */
.L_x_395:
[----:B------:R-:W1:Y:S01]  /*c7b0*/  SYNCS.PHASECHK.TRANS64.TRYWAIT P0, [R6+URZ], R5 ;  /* 0x00000005060075a7 */ /* 0x000e62000800017f */
[----:B------:R-:W-:-:S05]  /*c7c0*/  VIADD R2, R9, 0x1 ;  /* 0x0000000109027836 */ /* 0x000fca0000000000 */
[----:B------:R-:W-:-:S04]  /*c7d0*/  ISETP.NE.AND P1, PT, R2, 0x8, PT ;  /* 0x000000080200780c */ /* 0x000fc80003f25270 */
[----:B------:R-:W-:Y:S02]  /*c7e0*/  SEL R3, RZ, 0x1, P1 ;  /* 0x00000001ff037807 */ /* 0x000fe40000800000 */
[----:B0-----:R-:W-:Y:S02]  /*c7f0*/  SEL R7, R2, RZ, P1 ;  /* 0x000000ff02077207 */ /* 0x001fe40000800000 */
[----:B------:R-:W-:-:S03]  /*c800*/  LOP3.LUT R12, R12, R3, RZ, 0x3c, !PT ;  /* 0x000000030c0c7212 */ /* 0x000fc600078e3cff */
[----:B------:R-:W-:Y:S01]  /*c810*/  IMAD R9, R7, 0x8, R0 ;  /* 0x0000000807097824 */ /* 0x000fe200078e0200 */
[----:B------:R-:W-:Y:S01]  /*c820*/  SHF.L.U32 R4, R12, 0x1f, RZ ;  /* 0x0000001f0c047819 */ /* 0x000fe200000006ff */
[----:B-1----:R-:W-:Y:S06]  /*c830*/  @!P0 BRA `(.L_x_381) ;  /* 0x00000004004c8947 */ /* 0x002fec0003800000 */
.L_x_396:
[----:B------:R-:W1:Y:S01]  /*c840*/  SYNCS.PHASECHK.TRANS64.TRYWAIT P0, [R9+URZ], R4 ;  /* 0x00000004090075a7 */ /* 0x000e62000800017f */
[----:B------:R-:W-:-:S05]  /*c850*/  VIADD R2, R7, 0x1 ;  /* 0x0000000107027836 */ /* 0x000fca0000000000 */
[----:B------:R-:W-:-:S04]  /*c860*/  ISETP.NE.AND P1, PT, R2, 0x8, PT ;  /* 0x000000080200780c */ /* 0x000fc80003f25270 */
[----:B------:R-:W-:Y:S02]  /*c870*/  SEL R3, RZ, 0x1, P1 ;  /* 0x00000001ff037807 */ /* 0x000fe40000800000 */
[----:B------:R-:W-:Y:S02]  /*c880*/  SEL R7, R2, RZ, P1 ;  /* 0x000000ff02077207 */ /* 0x000fe40000800000 */
[----:B------:R-:W-:-:S03]  /*c890*/  LOP3.LUT R12, R12, R3, RZ, 0x3c, !PT ;  /* 0x000000030c0c7212 */ /* 0x000fc600078e3cff */
[----:B0-----:R-:W-:Y:S01]  /*c8a0*/  IMAD R6, R7, 0x8, R0 ;  /* 0x0000000807067824 */ /* 0x001fe200078e0200 */
[----:B------:R-:W-:Y:S01]  /*c8b0*/  SHF.L.U32 R5, R12, 0x1f, RZ ;  /* 0x0000001f0c057819 */ /* 0x000fe200000006ff */
[----:B-1----:R-:W-:Y:S06]  /*c8c0*/  @!P0 BRA `(.L_x_382) ;  /* 0x00000004003c8947 */ /* 0x002fec0003800000 */
.L_x_397:
        /* <DEDUP_REMOVED lines=9> */
.L_x_398:
        /* <DEDUP_REMOVED lines=9> */
.L_x_399:
[----:B------:R-:W1:Y:S01]  /*c9f0*/  SYNCS.PHASECHK.TRANS64.TRYWAIT P0, [R6+URZ], R5 ;  /* 0x00000005060075a7 */ /* 0x000e62000800017f */
[----:B------:R-:W-:-:S05]  /*ca00*/  VIADD R2, R7, 0x1 ;  /* 0x0000000107027836 */ /* 0x000fca0000000000 */
[----:B------:R-:W-:-:S04]  /*ca10*/  ISETP.NE.AND P1, PT, R2, 0x8, PT ;  /* 0x000000080200780c */ /* 0x000fc80003f25270 */
[----:B0-----:R-:W-:Y:S02]  /*ca20*/  SEL R4, RZ, 0x1, P1 ;  /* 0x00000001ff047807 */ /* 0x001fe40000800000 */
[----:B------:R-:W-:Y:S02]  /*ca30*/  SEL R3, R2, RZ, P1 ;  /* 0x000000ff02037207 */ /* 0x000fe40000800000 */
[----:B------:R-:W-:Y:S01]  /*ca40*/  LOP3.LUT R4, R11, R4, RZ, 0x3c, !PT ;  /* 0x000000040b047212 */ /* 0x000fe200078e3cff */
[----:B-1----:R-:W-:Y:S06]  /*ca50*/  @!P0 BRA `(.L_x_385) ;  /* 0x0000000400148947 */ /* 0x002fec0003800000 */
.L_x_400:
[----:B------:R-:W-:Y:S01]  /*ca60*/  IMAD R3, R3, 0x8, R0 ;  /* 0x0000000803037824 */ /* 0x000fe200078e0200 */
[----:B------:R-:W-:-:S07]  /*ca70*/  SHF.L.U32 R0, R4, 0x1f, RZ ;  /* 0x0000001f04007819 */ /* 0x000fce00000006ff */
.L_x_386:
[----:B-1----:R1:W2:Y:S02]  /*ca80*/  SYNCS.PHASECHK.TRANS64.TRYWAIT P0, [R3+URZ], R0 ;  /* 0x00000000030075a7 */ /* 0x0022a4000800017f */
[----:B--2---:R-:W-:Y:S05]  /*ca90*/  @!P0 NANOSLEEP.SYNCS 0x989680 ;  /* 0x009896800000895d */ /* 0x004fea0003900000 */
[----:B------:R-:W2:Y:S02]  /*caa0*/  @!P0 SYNCS.PHASECHK.TRANS64 P0, [R3+URZ], R0 ;  /* 0x00000000030085a7 */ /* 0x000ea4000800007f */
[----:B--2---:R-:W-:Y:S05]  /*cab0*/  @!P0 BRA `(.L_x_386) ;  /* 0xfffffffc00f08947 */ /* 0x004fea000383ffff */
.L_x_377:
[----:B------:R-:W-:Y:S05]  /*cac0*/  BSYNC B0 ;  /* 0x0000000000007941 */ /* 0x000fea0003800000 */
.L_x_376:
[----:B------:R-:W-:Y:S05]  /*cad0*/  EXIT ;  /* 0x000000000000794d */ /* 0x000fea0003800000 */
.L_x_22:
[----:B---3--:R3:W4:Y:S02]  /*cae0*/  SYNCS.PHASECHK.TRANS64.TRYWAIT P1, [R3+URZ], R0 ;  /* 0x00000000030075a7 */ /* 0x008724000802017f */
[----:B----4-:R-:W-:Y:S05]  /*caf0*/  @!P1 NANOSLEEP.SYNCS 0x989680 ;  /* 0x009896800000995d */ /* 0x010fea0003900000 */
[----:B------:R-:W4:Y:S02]  /*cb00*/  @!P1 SYNCS.PHASECHK.TRANS64 P1, [R3+URZ], R0 ;  /* 0x00000000030095a7 */ /* 0x000f24000802007f */
[----:B----4-:R-:W-:Y:S05]  /*cb10*/  @!P1 BRA `(.L_x_22) ;  /* 0xfffffffc00f09947 */ /* 0x010fea000383ffff */
[----:B------:R-:W-:Y:S05]  /*cb20*/  BRA `(.L_x_21) ;  /* 0xffffff4c00107947 */ /* 0x000fea000383ffff */
.L_x_27:
[----:B---3--:R3:W4:Y:S02]  /*cb30*/  SYNCS.PHASECHK.TRANS64.TRYWAIT P1, [R4+URZ], R3 ;  /* 0x00000003040075a7 */ /* 0x008724000802017f */
[----:B----4-:R-:W-:Y:S05]  /*cb40*/  @!P1 NANOSLEEP.SYNCS 0x989680 ;  /* 0x009896800000995d */ /* 0x010fea0003900000 */
[----:B------:R-:W4:Y:S02]  /*cb50*/  @!P1 SYNCS.PHASECHK.TRANS64 P1, [R4+URZ], R3 ;  /* 0x00000003040095a7 */ /* 0x000f24000802007f */
[----:B----4-:R-:W-:Y:S05]  /*cb60*/  @!P1 BRA `(.L_x_27) ;  /* 0xfffffffc00f09947 */ /* 0x010fea000383ffff */
[----:B------:R-:W-:Y:S05]  /*cb70*/  BRA `(.L_x_26) ;  /* 0xffffff5400747947 */ /* 0x000fea000383ffff */
.L_x_364:
[----:B------:R-:W-:Y:S01]  /*cb80*/  BSSY B1, `(.L_x_387) ;  /* 0x0000006000017945 */ /* 0x000fe20003800000 */
[----:B------:R-:W-:-:S07]  /*cb90*/  IMAD.MOV.U32 R15, RZ, RZ, -0x1 ;  /* 0xffffffffff0f7424 */ /* 0x000fce00078e00ff */
[----:B------:R-:W-:Y:S05]  /*cba0*/  WARPSYNC.COLLECTIVE R15, `(.L_x_388) ;  /* 0x000000000f0c7348 */ /* 0x000fea0003c00000 */
[----:B------:R-:W-:Y:S02]  /*cbb0*/  ELECT P6, UR62, PT ;  /* 0x00000000003e782f */ /* 0x000fe400038c0000 */
[----:B------:R-:W-:Y:S01]  /*cbc0*/  MOV R14, UR62 ;  /* 0x0000003e000e7c02 */ /* 0x000fe20008000f00 */
[----:B------:R-:W-:Y:S10]  /*cbd0*/  ENDCOLLECTIVE ;  /* 0x000000000000791b */ /* 0x000ff40003800000 */
.L_x_388:
[----:B------:R-:W-:Y:S05]  /*cbe0*/  BSYNC B1 ;  /* 0x0000000000017941 */ /* 0x000fea0003800000 */
.L_x_387:
[----:B------:R-:W-:Y:S05]  /*cbf0*/  BRA `(.L_x_389) ;  /* 0xffffffec00907947 */ /* 0x000fea000383ffff */
.L_x_367:
[----:B-1----:R1:W2:Y:S02]  /*cc00*/  SYNCS.PHASECHK.TRANS64.TRYWAIT P0, [R15+URZ+0x40], R6 ;  /* 0x000040060f0075a7 */ /* 0x0022a4000800017f */
[----:B--2---:R-:W-:Y:S05]  /*cc10*/  @!P0 NANOSLEEP.SYNCS 0x989680 ;  /* 0x009896800000895d */ /* 0x004fea0003900000 */
[----:B------:R-:W2:Y:S02]  /*cc20*/  @!P0 SYNCS.PHASECHK.TRANS64 P0, [R15+URZ+0x40], R6 ;  /* 0x000040060f0085a7 */ /* 0x000ea4000800007f */
[----:B--2---:R-:W-:Y:S05]  /*cc30*/  @!P0 BRA `(.L_x_367) ;  /* 0xfffffffc00f08947 */ /* 0x004fea000383ffff */
[----:B------:R-:W-:Y:S05]  /*cc40*/  BRA `(.L_x_390) ;  /* 0xffffffec00cc7947 */ /* 0x000fea000383ffff */
.L_x_375:
[----:B------:R-:W-:Y:S01]  /*cc50*/  BSSY B0, `(.L_x_391) ;  /* 0x0000006000007945 */ /* 0x000fe20003800000 */
[----:B------:R-:W-:-:S07]  /*cc60*/  IMAD.MOV.U32 R15, RZ, RZ, -0x1 ;  /* 0xffffffffff0f7424 */ /* 0x000fce00078e00ff */
[----:B------:R-:W-:Y:S05]  /*cc70*/  WARPSYNC.COLLECTIVE R15, `(.L_x_392) ;  /* 0x000000000f0c7348 */ /* 0x000fea0003c00000 */
[----:B------:R-:W-:Y:S02]  /*cc80*/  ELECT P6, UR62, PT ;  /* 0x00000000003e782f */ /* 0x000fe400038c0000 */
[----:B------:R-:W-:Y:S01]  /*cc90*/  MOV R14, UR62 ;  /* 0x0000003e000e7c02 */ /* 0x000fe20008000f00 */
[----:B------:R-:W-:Y:S10]  /*cca0*/  ENDCOLLECTIVE ;  /* 0x000000000000791b */ /* 0x000ff40003800000 */
.L_x_392:
[----:B------:R-:W-:Y:S05]  /*ccb0*/  BSYNC B0 ;  /* 0x0000000000007941 */ /* 0x000fea0003800000 */
.L_x_391:
[----:B------:R-:W-:Y:S05]  /*ccc0*/  BRA `(.L_x_393) ;  /* 0xfffffff8003c7947 */ /* 0x000fea000383ffff */
.L_x_379:
[----:B0-----:R0:W1:Y:S02]  /*ccd0*/  SYNCS.PHASECHK.TRANS64.TRYWAIT P0, [R5+URZ], R2 ;  /* 0x00000002050075a7 */ /* 0x001064000800017f */
[----:B-1----:R-:W-:Y:S05]  /*cce0*/  @!P0 NANOSLEEP.SYNCS 0x989680 ;  /* 0x009896800000895d */ /* 0x002fea0003900000 */
[----:B------:R-:W1:Y:S02]  /*ccf0*/  @!P0 SYNCS.PHASECHK.TRANS64 P0, [R5+URZ], R2 ;  /* 0x00000002050085a7 */ /* 0x000e64000800007f */
[----:B-1----:R-:W-:Y:S05]  /*cd00*/  @!P0 BRA `(.L_x_379) ;  /* 0xfffffffc00f08947 */ /* 0x002fea000383ffff */
[----:B------:R-:W-:Y:S05]  /*cd10*/  BRA `(.L_x_394) ;  /* 0xfffffff800807947 */ /* 0x000fea000383ffff */
.L_x_380:
[----:B0-----:R0:W1:Y:S02]  /*cd20*/  SYNCS.PHASECHK.TRANS64.TRYWAIT P0, [R7+URZ], R4 ;  /* 0x00000004070075a7 */ /* 0x001064000800017f */
[----:B-1----:R-:W-:Y:S05]  /*cd30*/  @!P0 NANOSLEEP.SYNCS 0x989680 ;  /* 0x009896800000895d */ /* 0x002fea0003900000 */
[----:B------:R-:W1:Y:S02]  /*cd40*/  @!P0 SYNCS.PHASECHK.TRANS64 P0, [R7+URZ], R4 ;  /* 0x00000004070085a7 */ /* 0x000e64000800007f */
[----:B-1----:R-:W-:Y:S05]  /*cd50*/  @!P0 BRA `(.L_x_380) ;  /* 0xfffffffc00f08947 */ /* 0x002fea000383ffff */
[----:B------:R-:W-:Y:S05]  /*cd60*/  BRA `(.L_x_395) ;  /* 0xfffffff800907947 */ /* 0x000fea000383ffff */
.L_x_381:
[----:B0-----:R0:W1:Y:S02]  /*cd70*/  SYNCS.PHASECHK.TRANS64.TRYWAIT P0, [R6+URZ], R5 ;  /* 0x00000005060075a7 */ /* 0x001064000800017f */
[----:B-1----:R-:W-:Y:S05]  /*cd80*/  @!P0 NANOSLEEP.SYNCS 0x989680 ;  /* 0x009896800000895d */ /* 0x002fea0003900000 */
[----:B------:R-:W1:Y:S02]  /*cd90*/  @!P0 SYNCS.PHASECHK.TRANS64 P0, [R6+URZ], R5 ;  /* 0x00000005060085a7 */ /* 0x000e64000800007f */
[----:B-1----:R-:W-:Y:S05]  /*cda0*/  @!P0 BRA `(.L_x_381) ;  /* 0xfffffffc00f08947 */ /* 0x002fea000383ffff */
[----:B------:R-:W-:Y:S05]  /*cdb0*/  BRA `(.L_x_396) ;  /* 0xfffffff800a07947 */ /* 0x000fea000383ffff */
.L_x_382:
[----:B0-----:R0:W1:Y:S02]  /*cdc0*/  SYNCS.PHASECHK.TRANS64.TRYWAIT P0, [R9+URZ], R4 ;  /* 0x00000004090075a7 */ /* 0x001064000800017f */
[----:B-1----:R-:W-:Y:S05]  /*cdd0*/  @!P0 NANOSLEEP.SYNCS 0x989680 ;  /* 0x009896800000895d */ /* 0x002fea0003900000 */
[----:B------:R-:W1:Y:S02]  /*cde0*/  @!P0 SYNCS.PHASECHK.TRANS64 P0, [R9+URZ], R4 ;  /* 0x00000004090085a7 */ /* 0x000e64000800007f */
[----:B-1----:R-:W-:Y:S05]  /*cdf0*/  @!P0 BRA `(.L_x_382) ;  /* 0xfffffffc00f08947 */ /* 0x002fea000383ffff */
[----:B------:R-:W-:Y:S05]  /*ce00*/  BRA `(.L_x_397) ;  /* 0xfffffff800b07947 */ /* 0x000fea000383ffff */
.L_x_383:
[----:B0-----:R0:W1:Y:S02]  /*ce10*/  SYNCS.PHASECHK.TRANS64.TRYWAIT P0, [R6+URZ], R5 ;  /* 0x00000005060075a7 */ /* 0x001064000800017f */
[----:B-1----:R-:W-:Y:S05]  /*ce20*/  @!P0 NANOSLEEP.SYNCS 0x989680 ;  /* 0x009896800000895d */ /* 0x002fea0003900000 */
[----:B------:R-:W1:Y:S02]  /*ce30*/  @!P0 SYNCS.PHASECHK.TRANS64 P0, [R6+URZ], R5 ;  /* 0x00000005060085a7 */ /* 0x000e64000800007f */
[----:B-1----:R-:W-:Y:S05]  /*ce40*/  @!P0 BRA `(.L_x_383) ;  /* 0xfffffffc00f08947 */ /* 0x002fea000383ffff */
[----:B------:R-:W-:Y:S05]  /*ce50*/  BRA `(.L_x_398) ;  /* 0xfffffff800c07947 */ /* 0x000fea000383ffff */
.L_x_384:
[----:B0-----:R0:W1:Y:S02]  /*ce60*/  SYNCS.PHASECHK.TRANS64.TRYWAIT P0, [R9+URZ], R4 ;  /* 0x00000004090075a7 */ /* 0x001064000800017f */
[----:B-1----:R-:W-:Y:S05]  /*ce70*/  @!P0 NANOSLEEP.SYNCS 0x989680 ;  /* 0x009896800000895d */ /* 0x002fea0003900000 */
[----:B------:R-:W1:Y:S02]  /*ce80*/  @!P0 SYNCS.PHASECHK.TRANS64 P0, [R9+URZ], R4 ;  /* 0x00000004090085a7 */ /* 0x000e64000800007f */
[----:B-1----:R-:W-:Y:S05]  /*ce90*/  @!P0 BRA `(.L_x_384) ;  /* 0xfffffffc00f08947 */ /* 0x002fea000383ffff */
[----:B------:R-:W-:Y:S05]  /*cea0*/  BRA `(.L_x_399) ;  /* 0xfffffff800d07947 */ /* 0x000fea000383ffff */
.L_x_385:
[----:B0-----:R0:W1:Y:S02]  /*ceb0*/  SYNCS.PHASECHK.TRANS64.TRYWAIT P0, [R6+URZ], R5 ;  /* 0x00000005060075a7 */ /* 0x001064000800017f */
[----:B-1----:R-:W-:Y:S05]  /*cec0*/  @!P0 NANOSLEEP.SYNCS 0x989680 ;  /* 0x009896800000895d */ /* 0x002fea0003900000 */
[----:B------:R-:W1:Y:S02]  /*ced0*/  @!P0 SYNCS.PHASECHK.TRANS64 P0, [R6+URZ], R5 ;  /* 0x00000005060085a7 */ /* 0x000e64000800007f */
[----:B-1----:R-:W-:Y:S05]  /*cee0*/  @!P0 BRA `(.L_x_385) ;  /* 0xfffffffc00f08947 */ /* 0x002fea000383ffff */
[----:B------:R-:W-:Y:S05]  /*cef0*/  BRA `(.L_x_400) ;  /* 0xfffffff800d87947 */ /* 0x000fea000383ffff */
.L_x_401:
[----:B------:R-:W-:-:S00]  /*cf00*/  BRA `(.L_x_401) ;  /* 0xfffffffc00fc7947 */ /* 0x000fc0000383ffff */
[----:B------:R-:W-:-:S00]  /*cf10*/  NOP ;  /* 0x0000000000007918 */ /* 0x000fc00000000000 */
        /* <DEDUP_REMOVED lines=14> */
.L_x_402:


//--------------------- .nv.global.init           --------------------------
	.section	.nv.global.init,"aw",@progbits
.nv.global.init:
	.type		$str$22,@object
	.size		$str$22,($str$23 - $str$22)
$str$22:
        /*0000*/ 	.byte	0x6b, 0x5f, 0x74, 0x69, 0x6c, 0x65, 0x5f, 0x63, 0x6f, 0x75, 0x6e, 0x74, 0x20, 0x3e, 0x3d, 0x20
        /*0010*/ 	.byte	0x31, 0x00
	.type		$str$23,@object
	.size		$str$23,(__unnamed_1 - $str$23)
$str$23:
        /*0012*/ 	.byte	0x2f, 0x74, 0x6d, 0x70, 0x2f, 0x63, 0x75, 0x74, 0x6c, 0x61, 0x73, 0x73, 0x5f, 0x73, 0x77, 0x65
        /*0022*/ 	.byte	0x65, 0x70, 0x5f, 0x73, 0x72, 0x63, 0x2f, 0x69, 0x6e, 0x63, 0x6c, 0x75, 0x64, 0x65, 0x2f, 0x63
        /*0032*/ 	.byte	0x75, 0x74, 0x6c, 0x61, 0x73, 0x73, 0x2f, 0x67, 0x65, 0x6d, 0x6d, 0x2f, 0x63, 0x6f, 0x6c, 0x6c
        /*0042*/ 	.byte	0x65, 0x63, 0x74, 0x69, 0x76, 0x65, 0x2f, 0x73, 0x6d, 0x39, 0x30, 0x5f, 0x6d, 0x6d, 0x61, 0x5f
        /*0052*/ 	.byte	0x74, 0x6d, 0x61, 0x5f, 0x67, 0x6d, 0x6d, 0x61, 0x5f, 0x73, 0x73, 0x5f, 0x77, 0x61, 0x72, 0x70
        /*0062*/ 	.byte	0x73, 0x70, 0x65, 0x63, 0x69, 0x61, 0x6c, 0x69, 0x7a, 0x65, 0x64, 0x2e, 0x68, 0x70, 0x70, 0x00
	.type		__unnamed_1,@object
	.size		__unnamed_1,(.L_0 - __unnamed_1)
__unnamed_1:
        /*0072*/ 	.byte	0x76, 0x6f, 0x69, 0x64, 0x20, 0x63, 0x75, 0x74, 0x6c, 0x61, 0x73, 0x73, 0x3a, 0x3a, 0x67, 0x65
        /* <DEDUP_REMOVED lines=172> */
        /*0b42*/ 	.byte	0x69, 0x64, 0x65, 0x6e, 0x74, 0x69, 0x74, 0x79, 0x5d, 0x00
.L_0:


//--------------------- .nv.shared._ZN7cutlass13device_kernelINS_4gemm6kernel13GemmUniversalIN4cute5tupleIJiiiiEEENS1_10collective13CollectiveMmaINS1_34MainloopSm90TmaGmmaWarpSpecializedILi8ENS5_IJNS4_1CILi2EEENSA_ILi1EEESC_EEENS1_35KernelTmaWarpSpecializedCooperativeEEENS5_IJNSA_ILi256EEENSA_ILi160EEENSA_ILi64EEEEEEaNS5_IJlSC_lEEEaSK_NS4_8TiledMMAINS4_8MMA_AtomIJNS4_4SM904GMMA26MMA_64x32x32_S32S8S8_SS_TNEEEENS4_6LayoutISD_NS5_IJSC_NSA_ILi0EEESS_EEEEENS5_IJNS4_10UnderscoreESV_SV_EEEEENS4_13SM90_TMA_LOADENS4_14ComposedLayoutINS4_7SwizzleILi2ELi4ELi3EEENS4_18smem_ptr_flag_bitsILi8EEENSR_INS5_IJNSA_ILi8EEESI_EEENS5_IJSI_SC_EEEEEEEvNS4_8identityENS4_23SM90_TMA_LOAD_MULTICASTES18_vS19_EENS_8epilogue10collective6detail29Sm90TmaWarpSpecializedAdapterINS1D_15DefaultEpilogueIaSK_SK_NS1C_6thread17LinearCombinationIaLi1EiiLNS1H_9ScaleType4KindE0ELNS_15FloatRoundStyleE2EaEENS1_15EpilogueDefaultEEEEEvvEEEEvNT_6ParamsE --------------------------
	.section	.nv.shared._ZN7cutlass13device_kernelINS_4gemm6kernel13GemmUniversalIN4cute5tupleIJiiiiEEENS1_10collective13CollectiveMmaINS1_34MainloopSm90TmaGmmaWarpSpecializedILi8ENS5_IJNS4_1CILi2EEENSA_ILi1EEESC_EEENS1_35KernelTmaWarpSpecializedCooperativeEEENS5_IJNSA_ILi256EEENSA_ILi160EEENSA_ILi64EEEEEEaNS5_IJlSC_lEEEaSK_NS4_8TiledMMAINS4_8MMA_AtomIJNS4_4SM904GMMA26MMA_64x32x32_S32S8S8_SS_TNEEEENS4_6LayoutISD_NS5_IJSC_NSA_ILi0EEESS_EEEEENS5_IJNS4_10UnderscoreESV_SV_EEEEENS4_13SM90_TMA_LOADENS4_14ComposedLayoutINS4_7SwizzleILi2ELi4ELi3EEENS4_18smem_ptr_flag_bitsILi8EEENSR_INS5_IJNSA_ILi8EEESI_EEENS5_IJSI_SC_EEEEEEEvNS4_8identityENS4_23SM90_TMA_LOAD_MULTICASTES18_vS19_EENS_8epilogue10collective6detail29Sm90TmaWarpSpecializedAdapterINS1D_15DefaultEpilogueIaSK_SK_NS1C_6thread17LinearCombinationIaLi1EiiLNS1H_9ScaleType4KindE0ELNS_15FloatRoundStyleE2EaEENS1_15EpilogueDefaultEEEEEvvEEEEvNT_6ParamsE,"aw",@nobits
	.sectionflags	@""
	.align	16
	.zero		1024


//--------------------- .nv.shared.reserved.0     --------------------------
	.section	.nv.shared.reserved.0,"aw",@nobits
	.weak		__nv_reservedSMEM_offset_0_alias
	.size		__nv_reservedSMEM_offset_0_alias, 0, 0
	.other		__nv_reservedSMEM_offset_0_alias,@"STO_CUDA_RESERVED_SHARED STV_DEFAULT"
__nv_reservedSMEM_offset_0_alias:
	.zero		0


//--------------------- .nv.global                --------------------------
	.section	.nv.global,"aw",@nobits
.nv.global:
	.type		_ZN39_INTERNAL_e8dcc5e3_4_k_cu_8a3016f6_65884cute1_E,@object
	.size		_ZN39_INTERNAL_e8dcc5e3_4_k_cu_8a3016f6_65884cute1_E,(_ZN39_INTERNAL_e8dcc5e3_4_k_cu_8a3016f6_65884cuda3std3__45__cpo6cbeginE - _ZN39_INTERNAL_e8dcc5e3_4_k_cu_8a3016f6_65884cute1_E)
_ZN39_INTERNAL_e8dcc5e3_4_k_cu_8a3016f6_65884cute1_E:
	.zero		1
	.type		_ZN39_INTERNAL_e8dcc5e3_4_k_cu_8a3016f6_65884cuda3std3__45__cpo6cbeginE,@object
	.size		_ZN39_INTERNAL_e8dcc5e3_4_k_cu_8a3016f6_65884cuda3std3__45__cpo6cbeginE,(_ZN39_INTERNAL_e8dcc5e3_4_k_cu_8a3016f6_65884cuda3std3__48in_placeE - _ZN39_INTERNAL_e8dcc5e3_4_k_cu_8a3016f6_65884cuda3std3__45__cpo6cbeginE)
_ZN39_INTERNAL_e8dcc5e3_4_k_cu_8a3016f6_65884cuda3std3__45__cpo6cbeginE:
	.zero		1
	.type		_ZN39_INTERNAL_e8dcc5e3_4_k_cu_8a3016f6_65884cuda3std3__48in_placeE,@object
	.size		_ZN39_INTERNAL_e8dcc5e3_4_k_cu_8a3016f6_65884cuda3std3__48in_placeE,(_ZN39_INTERNAL_e8dcc5e3_4_k_cu_8a3016f6_65884cuda3std6ranges3__45__cpo9iter_moveE - _ZN39_INTERNAL_e8dcc5e3_4_k_cu_8a3016f6_65884cuda3std3__48in_placeE)
_ZN39_INTERNAL_e8dcc5e3_4_k_cu_8a3016f6_65884cuda3std3__48in_placeE:
	.zero		1
	.type		_ZN39_INTERNAL_e8dcc5e3_4_k_cu_8a3016f6_65884cuda3std6ranges3__45__cpo9iter_moveE,@object
	.size		_ZN39_INTERNAL_e8dcc5e3_4_k_cu_8a3016f6_65884cuda3std6ranges3__45__cpo9iter_moveE,(_ZN39_INTERNAL_e8dcc5e3_4_k_cu_8a3016f6_65884cuda3std3__45__cpo5beginE - _ZN39_INTERNAL_e8dcc5e3_4_k_cu_8a3016f6_65884cuda3std6ranges3__45__cpo9iter_moveE)
_ZN39_INTERNAL_e8dcc5e3_4_k_cu_8a3016f6_65884cuda3std6ranges3__45__cpo9iter_moveE:
	.zero		1
	.type		_ZN39_INTERNAL_e8dcc5e3_4_k_cu_8a3016f6_65884cuda3std3__45__cpo5beginE,@object
	.size		_ZN39_INTERNAL_e8dcc5e3_4_k_cu_8a3016f6_65884cuda3std3__45__cpo5beginE,(_ZN39_INTERNAL_e8dcc5e3_4_k_cu_8a3016f6_65884cuda3std3__441_GLOBAL__N__e8dcc5e3_4_k_cu_8a3016f6_65886ignoreE - _ZN39_INTERNAL_e8dcc5e3_4_k_cu_8a3016f6_65884cuda3std3__45__cpo5beginE)
_ZN39_INTERNAL_e8dcc5e3_4_k_cu_8a3016f6_65884cuda3std3__45__cpo5beginE:
	.zero		1
	.type		_ZN39_INTERNAL_e8dcc5e3_4_k_cu_8a3016f6_65884cuda3std3__441_GLOBAL__N__e8dcc5e3_4_k_cu_8a3016f6_65886ignoreE,@object
	.size		_ZN39_INTERNAL_e8dcc5e3_4_k_cu_8a3016f6_65884cuda3std3__441_GLOBAL__N__e8dcc5e3_4_k_cu_8a3016f6_65886ignoreE,(_ZN39_INTERNAL_e8dcc5e3_4_k_cu_8a3016f6_65884cute7productE - _ZN39_INTERNAL_e8dcc5e3_4_k_cu_8a3016f6_65884cuda3std3__441_GLOBAL__N__e8dcc5e3_4_k_cu_8a3016f6_65886ignoreE)
_ZN39_INTERNAL_e8dcc5e3_4_k_cu_8a3016f6_65884cuda3std3__441_GLOBAL__N__e8dcc5e3_4_k_cu_8a3016f6_65886ignoreE:
	.zero		1
	.type		_ZN39_INTERNAL_e8dcc5e3_4_k_cu_8a3016f6_65884cute7productE,@object
	.size		_ZN39_INTERNAL_e8dcc5e3_4_k_cu_8a3016f6_65884cute7productE,(_ZN39_INTERNAL_e8dcc5e3_4_k_cu_8a3016f6_65884cuda3std3__45__cpo3endE - _ZN39_INTERNAL_e8dcc5e3_4_k_cu_8a3016f6_65884cute7productE)
_ZN39_INTERNAL_e8dcc5e3_4_k_cu_8a3016f6_65884cute7productE:
	.zero		1
	.type		_ZN39_INTERNAL_e8dcc5e3_4_k_cu_8a3016f6_65884cuda3std3__45__cpo3endE,@object
	.size		_ZN39_INTERNAL_e8dcc5e3_4_k_cu_8a3016f6_65884cuda3std3__45__cpo3endE,(_ZN39_INTERNAL_e8dcc5e3_4_k_cu_8a3016f6_65884cuda3std3__419piecewise_constructE - _ZN39_INTERNAL_e8dcc5e3_4_k_cu_8a3016f6_65884cuda3std3__45__cpo3endE)
_ZN39_INTERNAL_e8dcc5e3_4_k_cu_8a3016f6_65884cuda3std3__45__cpo3endE:
	.zero		1
	.type		_ZN39_INTERNAL_e8dcc5e3_4_k_cu_8a3016f6_65884cuda3std3__419piecewise_constructE,@object
	.size		_ZN39_INTERNAL_e8dcc5e3_4_k_cu_8a3016f6_65884cuda3std3__419piecewise_constructE,(_ZN39_INTERNAL_e8dcc5e3_4_k_cu_8a3016f6_65884cuda3std3__45__cpo4cendE - _ZN39_INTERNAL_e8dcc5e3_4_k_cu_8a3016f6_65884cuda3std3__419piecewise_constructE)
_ZN39_INTERNAL_e8dcc5e3_4_k_cu_8a3016f6_65884cuda3std3__419piecewise_constructE:
	.zero		1
	.type		_ZN39_INTERNAL_e8dcc5e3_4_k_cu_8a3016f6_65884cuda3std3__45__cpo4cendE,@object
	.size		_ZN39_INTERNAL_e8dcc5e3_4_k_cu_8a3016f6_65884cuda3std3__45__cpo4cendE,(_ZN39_INTERNAL_e8dcc5e3_4_k_cu_8a3016f6_65884cuda3std6ranges3__45__cpo4swapE - _ZN39_INTERNAL_e8dcc5e3_4_k_cu_8a3016f6_65884cuda3std3__45__cpo4cendE)
_ZN39_INTERNAL_e8dcc5e3_4_k_cu_8a3016f6_65884cuda3std3__45__cpo4cendE:
	.zero		1
	.type		_ZN39_INTERNAL_e8dcc5e3_4_k_cu_8a3016f6_65884cuda3std6ranges3__45__cpo4swapE,@object
	.size		_ZN39_INTERNAL_e8dcc5e3_4_k_cu_8a3016f6_65884cuda3std6ranges3__45__cpo4swapE,(.L_8 - _ZN39_INTERNAL_e8dcc5e3_4_k_cu_8a3016f6_65884cuda3std6ranges3__45__cpo4swapE)
_ZN39_INTERNAL_e8dcc5e3_4_k_cu_8a3016f6_65884cuda3std6ranges3__45__cpo4swapE:
	.zero		1
.L_8:


//--------------------- .nv.constant0._ZN7cutlass13device_kernelINS_4gemm6kernel13GemmUniversalIN4cute5tupleIJiiiiEEENS1_10collective13CollectiveMmaINS1_34MainloopSm90TmaGmmaWarpSpecializedILi8ENS5_IJNS4_1CILi2EEENSA_ILi1EEESC_EEENS1_35KernelTmaWarpSpecializedCooperativeEEENS5_IJNSA_ILi256EEENSA_ILi160EEENSA_ILi64EEEEEEaNS5_IJlSC_lEEEaSK_NS4_8TiledMMAINS4_8MMA_AtomIJNS4_4SM904GMMA26MMA_64x32x32_S32S8S8_SS_TNEEEENS4_6LayoutISD_NS5_IJSC_NSA_ILi0EEESS_EEEEENS5_IJNS4_10UnderscoreESV_SV_EEEEENS4_13SM90_TMA_LOADENS4_14ComposedLayoutINS4_7SwizzleILi2ELi4ELi3EEENS4_18smem_ptr_flag_bitsILi8EEENSR_INS5_IJNSA_ILi8EEESI_EEENS5_IJSI_SC_EEEEEEEvNS4_8identityENS4_23SM90_TMA_LOAD_MULTICASTES18_vS19_EENS_8epilogue10collective6detail29Sm90TmaWarpSpecializedAdapterINS1D_15DefaultEpilogueIaSK_SK_NS1C_6thread17LinearCombinationIaLi1EiiLNS1H_9ScaleType4KindE0ELNS_15FloatRoundStyleE2EaEENS1_15EpilogueDefaultEEEEEvvEEEEvNT_6ParamsE --------------------------
	.section	.nv.constant0._ZN7cutlass13device_kernelINS_4gemm6kernel13GemmUniversalIN4cute5tupleIJiiiiEEENS1_10collective13CollectiveMmaINS1_34MainloopSm90TmaGmmaWarpSpecializedILi8ENS5_IJNS4_1CILi2EEENSA_ILi1EEESC_EEENS1_35KernelTmaWarpSpecializedCooperativeEEENS5_IJNSA_ILi256EEENSA_ILi160EEENSA_ILi64EEEEEEaNS5_IJlSC_lEEEaSK_NS4_8TiledMMAINS4_8MMA_AtomIJNS4_4SM904GMMA26MMA_64x32x32_S32S8S8_SS_TNEEEENS4_6LayoutISD_NS5_IJSC_NSA_ILi0EEESS_EEEEENS5_IJNS4_10UnderscoreESV_SV_EEEEENS4_13SM90_TMA_LOADENS4_14ComposedLayoutINS4_7SwizzleILi2ELi4ELi3EEENS4_18smem_ptr_flag_bitsILi8EEENSR_INS5_IJNSA_ILi8EEESI_EEENS5_IJSI_SC_EEEEEEEvNS4_8identityENS4_23SM90_TMA_LOAD_MULTICASTES18_vS19_EENS_8epilogue10collective6detail29Sm90TmaWarpSpecializedAdapterINS1D_15DefaultEpilogueIaSK_SK_NS1C_6thread17LinearCombinationIaLi1EiiLNS1H_9ScaleType4KindE0ELNS_15FloatRoundStyleE2EaEENS1_15EpilogueDefaultEEEEEvvEEEEvNT_6ParamsE,"a",@progbits
	.sectionflags	@""
	.align	4
.nv.constant0._ZN7cutlass13device_kernelINS_4gemm6kernel13GemmUniversalIN4cute5tupleIJiiiiEEENS1_10collective13CollectiveMmaINS1_34MainloopSm90TmaGmmaWarpSpecializedILi8ENS5_IJNS4_1CILi2EEENSA_ILi1EEESC_EEENS1_35KernelTmaWarpSpecializedCooperativeEEENS5_IJNSA_ILi256EEENSA_ILi160EEENSA_ILi64EEEEEEaNS5_IJlSC_lEEEaSK_NS4_8TiledMMAINS4_8MMA_AtomIJNS4_4SM904GMMA26MMA_64x32x32_S32S8S8_SS_TNEEEENS4_6LayoutISD_NS5_IJSC_NSA_ILi0EEESS_EEEEENS5_IJNS4_10UnderscoreESV_SV_EEEEENS4_13SM90_TMA_LOADENS4_14ComposedLayoutINS4_7SwizzleILi2ELi4ELi3EEENS4_18smem_ptr_flag_bitsILi8EEENSR_INS5_IJNSA_ILi8EEESI_EEENS5_IJSI_SC_EEEEEEEvNS4_8identityENS4_23SM90_TMA_LOAD_MULTICASTES18_vS19_EENS_8epilogue10collective6detail29Sm90TmaWarpSpecializedAdapterINS1D_15DefaultEpilogueIaSK_SK_NS1C_6thread17LinearCombinationIaLi1EiiLNS1H_9ScaleType4KindE0ELNS_15FloatRoundStyleE2EaEENS1_15EpilogueDefaultEEEEEvvEEEEvNT_6ParamsE:
	.zero		1664


//--------------------- SYMBOLS --------------------------

	.type		.nv.reservedSmem.offset0,@object
	.size		.nv.reservedSmem.offset0,0x4
	.type		__assertfail,@function
